// auto-generated by cutlass_sweep.gemm — config: {"arch": "sm_100", "cluster_m": 1, "cluster_n": 8, "dtype": "fp32", "dtype_b": "fp32", "layout": "nt", "stages": 0, "tile_k": 128, "tile_m": 64, "tile_n": 128}
#include "cutlass/cutlass.h"
#include "cutlass/gemm/collective/collective_builder.hpp"
#include "cutlass/gemm/device/gemm_universal_adapter.h"
#include "cutlass/gemm/kernel/gemm_universal.hpp"
#include "cutlass/epilogue/collective/collective_builder.hpp"

using ElemA = float;
using ElemB = float;
using ElemCD = float;
using Acc  = float;
using TileShape    = cute::Shape<cute::_64, cute::_128, cute::_128>;
using ClusterShape = cute::Shape<cute::_1, cute::_8, cute::_1>;

using CollectiveEpilogue = typename cutlass::epilogue::collective::CollectiveBuilder<
    cutlass::arch::Sm100, cutlass::arch::OpClassTensorOp,
    TileShape, ClusterShape,
    cutlass::epilogue::collective::EpilogueTileAuto,
    Acc, Acc,
    ElemCD, cutlass::layout::RowMajor, 128 / cutlass::sizeof_bits<ElemCD>::value,
    ElemCD, cutlass::layout::RowMajor, 128 / cutlass::sizeof_bits<ElemCD>::value,
    cutlass::epilogue::collective::EpilogueScheduleAuto
  >::CollectiveOp;

using CollectiveMainloop = typename cutlass::gemm::collective::CollectiveBuilder<
    cutlass::arch::Sm100, cutlass::arch::OpClassTensorOp,
    ElemA, cutlass::layout::RowMajor, 128 / cutlass::sizeof_bits<ElemA>::value,
    ElemB, cutlass::layout::ColumnMajor, 128 / cutlass::sizeof_bits<ElemB>::value,
    Acc,
    TileShape, ClusterShape,
    cutlass::gemm::collective::StageCountAutoCarveout<static_cast<int>(sizeof(typename CollectiveEpilogue::SharedStorage))>,
    cutlass::gemm::collective::KernelScheduleAuto
  >::CollectiveOp;

using GemmKernel = cutlass::gemm::kernel::GemmUniversal<
    cute::Shape<int,int,int,int>,
    CollectiveMainloop,
    CollectiveEpilogue
>;
using Gemm = cutlass::gemm::device::GemmUniversalAdapter<GemmKernel>;

// Force the device kernel symbol into the cubin without needing a host main.
auto* _anchor = &cutlass::device_kernel<GemmKernel>;


// ===== COMPILED SASS (sm_100a) =====

	.target	sm_100a

	.elftype	@"ET_EXEC"


//--------------------- .note.nv.tkinfo           --------------------------
	.section	.note.nv.tkinfo,"",@"SHT_NOTE"
	.sectionflags	@"SHF_NOTE_NV_TKINFO"
	.tkinfo
        /*0018*/ 	.word	0x00000002
        /*0030*/ 	.string	""
        /*0030*/ 	.string	"ptxas"
        /*0030*/ 	.string	"Cuda compilation tools, release 13.0, V13.0.88"
        /*0030*/ 	.string	"Build cuda_13.0.r13.0/compiler.36424714_0"
        /*0030*/ 	.string	"-arch sm_100a -m 64 "



//--------------------- .note.nv.cuinfo           --------------------------
	.section	.note.nv.cuinfo,"",@"SHT_NOTE"
	.sectionflags	@"SHF_NOTE_NV_CUINFO"
        /*0018*/ 	.short	0x0002
        /*001a*/ 	.short	0x0064
        /*001c*/ 	.short	0x0082
	.zero		2


//--------------------- .nv.info                  --------------------------
	.section	.nv.info,"",@"SHT_CUDA_INFO"
	.align	4


	//----- nvinfo : EIATTR_REGCOUNT
	.align		4
        /*0000*/ 	.byte	0x04, 0x2f
        /*0002*/ 	.short	(.L_19 - .L_18)
	.align		4
.L_18:
        /*0004*/ 	.word	index@(_ZN7cutlass13device_kernelINS_4gemm6kernel13GemmUniversalIN4cute5tupleIJiiiiEEENS1_10collective13CollectiveMmaINS1_35MainloopSm100TmaUmmaWarpSpecializedILi2ELi2ELi4ENS5_IJNS4_1CILi1EEENSA_ILi8EEESB_EEEEENS5_IJNSA_ILi64EEENSA_ILi128EEESG_EEEfNS5_IJlSB_lEEEfSI_NS4_8TiledMMAINS4_8MMA_AtomIJNS4_17SM100_MMA_TF32_SSINS_10tfloat32_tESM_fLi64ELi128ELNS4_4UMMA5MajorE0ELSO_0ELNSN_7ScaleInE0ELSP_0EEEEEENS4_6LayoutINS5_IJSB_SB_SB_EEENS5_IJNSA_ILi0EEESU_SU_EEEEENS5_IJNS4_10UnderscoreESX_SX_EEEEENS4_23SM90_TMA_LOAD_MULTICASTENS4_14ComposedLayoutINS4_7SwizzleILi3ELi4ELi3EEENS4_18smem_ptr_flag_bitsILi32EEENSS_INS5_IJSC_NSA_ILi32EEEEEENS5_IJS16_SB_EEEEEEEvNS4_8identityENS4_13SM90_TMA_LOADES1A_vS1B_EENS_8epilogue10collective18CollectiveEpilogueINS1E_23Sm100TmaWarpSpecializedILi4ELi2ELi16ELb1ELb0EEEJSH_NS5_IJNSS_ISF_SB_EENSS_IS16_SB_EEEEEfSI_fSI_NS1E_6fusion15FusionCallbacksIS1I_NS1M_17LinearCombinationIffffLNS_15FloatRoundStyleE2EEESH_S1L_JEEENS4_5SM1004TMEM4LOAD26SM100_TMEM_LOAD_16dp128b8xES1C_S1A_NS4_17SM75_U32x4_LDSM_NENS4_14SM90_TMA_STOREES1A_NS4_17SM90_U32x4_STSM_NENS4_39AutoVectorizingCopyWithAssumedAlignmentILi128EEEEEEvvEEEEvNT_6ParamsE)
        /*0008*/ 	.word	0x00000050


	//----- nvinfo : EIATTR_FRAME_SIZE
	.align		4
.L_19:
        /*000c*/ 	.byte	0x04, 0x11
        /*000e*/ 	.short	(.L_21 - .L_20)
	.align		4
.L_20:
        /*0010*/ 	.word	index@($__internal_2_$__cuda_sm10x_tcgen05_guardrail_trap_unallocated_columns_being_dealloced)
        /*0014*/ 	.word	0x00000000


	//----- nvinfo : EIATTR_FRAME_SIZE
	.align		4
.L_21:
        /*0018*/ 	.byte	0x04, 0x11
        /*001a*/ 	.short	(.L_23 - .L_22)
	.align		4
.L_22:
        /*001c*/ 	.word	index@($__internal_1_$__cuda_sm10x_tcgen05_guardrail_trap_phase_invalid_during_alloc)
        /*0020*/ 	.word	0x00000000


	//----- nvinfo : EIATTR_FRAME_SIZE
	.align		4
.L_23:
        /*0024*/ 	.byte	0x04, 0x11
        /*0026*/ 	.short	(.L_25 - .L_24)
	.align		4
.L_24:
        /*0028*/ 	.word	index@($__internal_0_$__cuda_sm10x_tcgen05_guardrail_trap_col_being_dealloced_not_returned_by_alloc)
        /*002c*/ 	.word	0x00000000


	//----- nvinfo : EIATTR_FRAME_SIZE
	.align		4
.L_25:
        /*0030*/ 	.byte	0x04, 0x11
        /*0032*/ 	.short	(.L_27 - .L_26)
	.align		4
.L_26:
        /*0034*/ 	.word	index@(_ZN7cutlass13device_kernelINS_4gemm6kernel13GemmUniversalIN4cute5tupleIJiiiiEEENS1_10collective13CollectiveMmaINS1_35MainloopSm100TmaUmmaWarpSpecializedILi2ELi2ELi4ENS5_IJNS4_1CILi1EEENSA_ILi8EEESB_EEEEENS5_IJNSA_ILi64EEENSA_ILi128EEESG_EEEfNS5_IJlSB_lEEEfSI_NS4_8TiledMMAINS4_8MMA_AtomIJNS4_17SM100_MMA_TF32_SSINS_10tfloat32_tESM_fLi64ELi128ELNS4_4UMMA5MajorE0ELSO_0ELNSN_7ScaleInE0ELSP_0EEEEEENS4_6LayoutINS5_IJSB_SB_SB_EEENS5_IJNSA_ILi0EEESU_SU_EEEEENS5_IJNS4_10UnderscoreESX_SX_EEEEENS4_23SM90_TMA_LOAD_MULTICASTENS4_14ComposedLayoutINS4_7SwizzleILi3ELi4ELi3EEENS4_18smem_ptr_flag_bitsILi32EEENSS_INS5_IJSC_NSA_ILi32EEEEEENS5_IJS16_SB_EEEEEEEvNS4_8identityENS4_13SM90_TMA_LOADES1A_vS1B_EENS_8epilogue10collective18CollectiveEpilogueINS1E_23Sm100TmaWarpSpecializedILi4ELi2ELi16ELb1ELb0EEEJSH_NS5_IJNSS_ISF_SB_EENSS_IS16_SB_EEEEEfSI_fSI_NS1E_6fusion15FusionCallbacksIS1I_NS1M_17LinearCombinationIffffLNS_15FloatRoundStyleE2EEESH_S1L_JEEENS4_5SM1004TMEM4LOAD26SM100_TMEM_LOAD_16dp128b8xES1C_S1A_NS4_17SM75_U32x4_LDSM_NENS4_14SM90_TMA_STOREES1A_NS4_17SM90_U32x4_STSM_NENS4_39AutoVectorizingCopyWithAssumedAlignmentILi128EEEEEEvvEEEEvNT_6ParamsE)
        /*0038*/ 	.word	0x00000000


	//----- nvinfo : EIATTR_MIN_STACK_SIZE
	.align		4
.L_27:
        /*003c*/ 	.byte	0x04, 0x12
        /*003e*/ 	.short	(.L_29 - .L_28)
	.align		4
.L_28:
        /*0040*/ 	.word	index@(_ZN7cutlass13device_kernelINS_4gemm6kernel13GemmUniversalIN4cute5tupleIJiiiiEEENS1_10collective13CollectiveMmaINS1_35MainloopSm100TmaUmmaWarpSpecializedILi2ELi2ELi4ENS5_IJNS4_1CILi1EEENSA_ILi8EEESB_EEEEENS5_IJNSA_ILi64EEENSA_ILi128EEESG_EEEfNS5_IJlSB_lEEEfSI_NS4_8TiledMMAINS4_8MMA_AtomIJNS4_17SM100_MMA_TF32_SSINS_10tfloat32_tESM_fLi64ELi128ELNS4_4UMMA5MajorE0ELSO_0ELNSN_7ScaleInE0ELSP_0EEEEEENS4_6LayoutINS5_IJSB_SB_SB_EEENS5_IJNSA_ILi0EEESU_SU_EEEEENS5_IJNS4_10UnderscoreESX_SX_EEEEENS4_23SM90_TMA_LOAD_MULTICASTENS4_14ComposedLayoutINS4_7SwizzleILi3ELi4ELi3EEENS4_18smem_ptr_flag_bitsILi32EEENSS_INS5_IJSC_NSA_ILi32EEEEEENS5_IJS16_SB_EEEEEEEvNS4_8identityENS4_13SM90_TMA_LOADES1A_vS1B_EENS_8epilogue10collective18CollectiveEpilogueINS1E_23Sm100TmaWarpSpecializedILi4ELi2ELi16ELb1ELb0EEEJSH_NS5_IJNSS_ISF_SB_EENSS_IS16_SB_EEEEEfSI_fSI_NS1E_6fusion15FusionCallbacksIS1I_NS1M_17LinearCombinationIffffLNS_15FloatRoundStyleE2EEESH_S1L_JEEENS4_5SM1004TMEM4LOAD26SM100_TMEM_LOAD_16dp128b8xES1C_S1A_NS4_17SM75_U32x4_LDSM_NENS4_14SM90_TMA_STOREES1A_NS4_17SM90_U32x4_STSM_NENS4_39AutoVectorizingCopyWithAssumedAlignmentILi128EEEEEEvvEEEEvNT_6ParamsE)
        /*0044*/ 	.word	0x00000000
.L_29:


//--------------------- .nv.compat                --------------------------
	.section	.nv.compat,"",@"SHT_CUDA_COMPAT_INFO"
	.align	4
        /*0000*/ 	.byte	0x02, 0x09, 0x01, 0x00, 0x02, 0x02, 0x02, 0x00, 0x02, 0x05, 0x05, 0x00, 0x03, 0x07, 0x01, 0x01
        /*0010*/ 	.byte	0x02, 0x03, 0x01, 0x00, 0x02, 0x06, 0x01, 0x00, 0x04, 0x0b, 0x08, 0x00, 0x09, 0x00, 0x00, 0x00
        /*0020*/ 	.byte	0x00, 0x00, 0x00, 0x00


//--------------------- .nv.info._ZN7cutlass13device_kernelINS_4gemm6kernel13GemmUniversalIN4cute5tupleIJiiiiEEENS1_10collective13CollectiveMmaINS1_35MainloopSm100TmaUmmaWarpSpecializedILi2ELi2ELi4ENS5_IJNS4_1CILi1EEENSA_ILi8EEESB_EEEEENS5_IJNSA_ILi64EEENSA_ILi128EEESG_EEEfNS5_IJlSB_lEEEfSI_NS4_8TiledMMAINS4_8MMA_AtomIJNS4_17SM100_MMA_TF32_SSINS_10tfloat32_tESM_fLi64ELi128ELNS4_4UMMA5MajorE0ELSO_0ELNSN_7ScaleInE0ELSP_0EEEEEENS4_6LayoutINS5_IJSB_SB_SB_EEENS5_IJNSA_ILi0EEESU_SU_EEEEENS5_IJNS4_10UnderscoreESX_SX_EEEEENS4_23SM90_TMA_LOAD_MULTICASTENS4_14ComposedLayoutINS4_7SwizzleILi3ELi4ELi3EEENS4_18smem_ptr_flag_bitsILi32EEENSS_INS5_IJSC_NSA_ILi32EEEEEENS5_IJS16_SB_EEEEEEEvNS4_8identityENS4_13SM90_TMA_LOADES1A_vS1B_EENS_8epilogue10collective18CollectiveEpilogueINS1E_23Sm100TmaWarpSpecializedILi4ELi2ELi16ELb1ELb0EEEJSH_NS5_IJNSS_ISF_SB_EENSS_IS16_SB_EEEEEfSI_fSI_NS1E_6fusion15FusionCallbacksIS1I_NS1M_17LinearCombinationIffffLNS_15FloatRoundStyleE2EEESH_S1L_JEEENS4_5SM1004TMEM4LOAD26SM100_TMEM_LOAD_16dp128b8xES1C_S1A_NS4_17SM75_U32x4_LDSM_NENS4_14SM90_TMA_STOREES1A_NS4_17SM90_U32x4_STSM_NENS4_39AutoVectorizingCopyWithAssumedAlignmentILi128EEEEEEvvEEEEvNT_6ParamsE --------------------------
	.section	.nv.info._ZN7cutlass13device_kernelINS_4gemm6kernel13GemmUniversalIN4cute5tupleIJiiiiEEENS1_10collective13CollectiveMmaINS1_35MainloopSm100TmaUmmaWarpSpecializedILi2ELi2ELi4ENS5_IJNS4_1CILi1EEENSA_ILi8EEESB_EEEEENS5_IJNSA_ILi64EEENSA_ILi128EEESG_EEEfNS5_IJlSB_lEEEfSI_NS4_8TiledMMAINS4_8MMA_AtomIJNS4_17SM100_MMA_TF32_SSINS_10tfloat32_tESM_fLi64ELi128ELNS4_4UMMA5MajorE0ELSO_0ELNSN_7ScaleInE0ELSP_0EEEEEENS4_6LayoutINS5_IJSB_SB_SB_EEENS5_IJNSA_ILi0EEESU_SU_EEEEENS5_IJNS4_10UnderscoreESX_SX_EEEEENS4_23SM90_TMA_LOAD_MULTICASTENS4_14ComposedLayoutINS4_7SwizzleILi3ELi4ELi3EEENS4_18smem_ptr_flag_bitsILi32EEENSS_INS5_IJSC_NSA_ILi32EEEEEENS5_IJS16_SB_EEEEEEEvNS4_8identityENS4_13SM90_TMA_LOADES1A_vS1B_EENS_8epilogue10collective18CollectiveEpilogueINS1E_23Sm100TmaWarpSpecializedILi4ELi2ELi16ELb1ELb0EEEJSH_NS5_IJNSS_ISF_SB_EENSS_IS16_SB_EEEEEfSI_fSI_NS1E_6fusion15FusionCallbacksIS1I_NS1M_17LinearCombinationIffffLNS_15FloatRoundStyleE2EEESH_S1L_JEEENS4_5SM1004TMEM4LOAD26SM100_TMEM_LOAD_16dp128b8xES1C_S1A_NS4_17SM75_U32x4_LDSM_NENS4_14SM90_TMA_STOREES1A_NS4_17SM90_U32x4_STSM_NENS4_39AutoVectorizingCopyWithAssumedAlignmentILi128EEEEEEvvEEEEvNT_6ParamsE,"",@"SHT_CUDA_INFO"
	.sectionflags	@""
	.align	4


	//----- nvinfo : EIATTR_CUDA_API_VERSION
	.align		4
        /*0000*/ 	.byte	0x04, 0x37
        /*0002*/ 	.short	(.L_31 - .L_30)
.L_30:
        /*0004*/ 	.word	0x00000082


	//----- nvinfo : EIATTR_KPARAM_INFO
	.align		4
.L_31:
        /*0008*/ 	.byte	0x04, 0x17
        /*000a*/ 	.short	(.L_33 - .L_32)
.L_32:
        /*000c*/ 	.word	0x00000000
        /*0010*/ 	.short	0x0000
        /*0012*/ 	.short	0x0000
        /*0014*/ 	.byte	0x00, 0xf0, 0x01, 0x20


	//----- nvinfo : EIATTR_AT_ENTRY_FRAGMENTS
	.align		4
.L_33:
        /*0018*/ 	.byte	0x04, 0x4f
        /*001a*/ 	.short	(.L_35 - .L_34)


	//   ....[0]....
.L_34:
        /*001c*/ 	.word	0x00000006


	//----- nvinfo : EIATTR_RESERVED_SMEM_USED
	.align		4
.L_35:
        /*0020*/ 	.byte	0x01, 0x41
	.zero		2


	//----- nvinfo : EIATTR_SPARSE_MMA_MASK
	.align		4
        /*0024*/ 	.byte	0x03, 0x50
        /*0026*/ 	.short	0x0000


	//----- nvinfo : EIATTR_TCGEN05_1CTA_USED
	.align		4
        /*0028*/ 	.byte	0x01, 0x51
	.zero		2


	//----- nvinfo : EIATTR_MAXREG_COUNT
	.align		4
        /*002c*/ 	.byte	0x03, 0x1b
        /*002e*/ 	.short	0x00ff


	//----- nvinfo : EIATTR_NUM_BARRIERS
	.align		4
        /*0030*/ 	.byte	0x02, 0x4c
        /*0032*/ 	.byte	0x07
	.zero		1


	//----- nvinfo : EIATTR_EXTERNS
	.align		4
        /*0034*/ 	.byte	0x04, 0x0f
        /*0036*/ 	.short	(.L_37 - .L_36)


	//   ....[0]....
	.align		4
.L_36:
        /*0038*/ 	.word	index@(__assertfail)


	//----- nvinfo : EIATTR_MERCURY_ISA_VERSION
	.align		4
.L_37:
        /*003c*/ 	.byte	0x03, 0x5f
        /*003e*/ 	.short	0x0101


	//----- nvinfo : EIATTR_INT_WARP_WIDE_INSTR_OFFSETS
	.align		4
        /*0040*/ 	.byte	0x04, 0x31
        /*0042*/ 	.short	(.L_39 - .L_38)


	//   ....[0]....
.L_38:
        /*0044*/ 	.word	0x00004660


	//   ....[1]....
        /*0048*/ 	.word	0x00004690


	//   ....[2]....
        /*004c*/ 	.word	0x000046b0


	//   ....[3]....
        /*0050*/ 	.word	0x000051f0


	//   ....[4]....
        /*0054*/ 	.word	0x00005260


	//   ....[5]....
        /*0058*/ 	.word	0x00005350


	//   ....[6]....
        /*005c*/ 	.word	0x000053d0


	//   ....[7]....
        /*0060*/ 	.word	0x000054d0


	//   ....[8]....
        /*0064*/ 	.word	0x00005550


	//   ....[9]....
        /*0068*/ 	.word	0x00005640


	//   ....[10]....
        /*006c*/ 	.word	0x000056f0


	//----- nvinfo : EIATTR_COOP_GROUP_MASK_REGIDS
	.align		4
.L_39:
        /*0070*/ 	.byte	0x04, 0x29
        /*0072*/ 	.short	(.L_41 - .L_40)


	//   ....[0]....
.L_40:
        /*0074*/ 	.word	0xffffffff


	//   ....[1]....
        /*0078*/ 	.word	0xffffffff


	//   ....[2]....
        /*007c*/ 	.word	0xffffffff


	//   ....[3]....
        /*0080*/ 	.word	0xffffffff


	//   ....[4]....
        /*0084*/ 	.word	0xffffffff


	//   ....[5]....
        /*0088*/ 	.word	0xffffffff


	//   ....[6]....
        /*008c*/ 	.word	0xffffffff


	//   ....[7]....
        /*0090*/ 	.word	0xffffffff


	//   ....[8]....
        /*0094*/ 	.word	0xffffffff


	//   ....[9]....
        /*0098*/ 	.word	0xffffffff


	//   ....[10]....
        /*009c*/ 	.word	0xffffffff


	//   ....[11]....
        /*00a0*/ 	.word	0xffffffff


	//   ....[12]....
        /*00a4*/ 	.word	0xffffffff


	//   ....[13]....
        /*00a8*/ 	.word	0xffffffff


	//----- nvinfo : EIATTR_COOP_GROUP_INSTR_OFFSETS
	.align		4
.L_41:
        /*00ac*/ 	.byte	0x04, 0x28
        /*00ae*/ 	.short	(.L_43 - .L_42)


	//   ....[0]....
.L_42:
        /*00b0*/ 	.word	0x00000080


	//   ....[1]....
        /*00b4*/ 	.word	0x000004e0


	//   ....[2]....
        /*00b8*/ 	.word	0x00000650


	//   ....[3]....
        /*00bc*/ 	.word	0x000007f0


	//   ....[4]....
        /*00c0*/ 	.word	0x000008f0


	//   ....[5]....
        /*00c4*/ 	.word	0x00000a60


	//   ....[6]....
        /*00c8*/ 	.word	0x00000c00


	//   ....[7]....
        /*00cc*/ 	.word	0x00000db0


	//   ....[8]....
        /*00d0*/ 	.word	0x000025f0


	//   ....[9]....
        /*00d4*/ 	.word	0x00003390


	//   ....[10]....
        /*00d8*/ 	.word	0x000035a0


	//   ....[11]....
        /*00dc*/ 	.word	0x000035d0


	//   ....[12]....
        /*00e0*/ 	.word	0x00004530


	//   ....[13]....
        /*00e4*/ 	.word	0x00004770


	//----- nvinfo : EIATTR_VRC_CTA_INIT_COUNT
	.align		4
.L_43:
        /*00e8*/ 	.byte	0x02, 0x4a
        /*00ea*/ 	.byte	0x80
	.zero		1


	//----- nvinfo : EIATTR_SYSCALL_OFFSETS
	.align		4
        /*00ec*/ 	.byte	0x04, 0x46
        /*00ee*/ 	.short	(.L_45 - .L_44)


	//   ....[0]....
.L_44:
        /*00f0*/ 	.word	0x000063a0


	//   ....[1]....
        /*00f4*/ 	.word	0x00006490


	//   ....[2]....
        /*00f8*/ 	.word	0x00006d20


	//   ....[3]....
        /*00fc*/ 	.word	0x000074e0


	//   ....[4]....
        /*0100*/ 	.word	0x00007c50


	//   ....[5]....
        /*0104*/ 	.word	0x000083c0


	//----- nvinfo : EIATTR_MBARRIER_INSTR_OFFSETS
	.align		4
.L_45:
        /*0108*/ 	.byte	0x04, 0x39
        /*010a*/ 	.short	(.L_47 - .L_46)


	//   ....[0]....
.L_46:
        /*010c*/ 	.word	0x00000600
        /*0110*/ 	.word	0x000000ff
        /*0114*/ 	.word	0x00000000
        /*0118*/ 	.short	0x0100
        /*011a*/ 	.byte	0x04
	.zero		1


	//   ....[1]....
        /*011c*/ 	.word	0x00000610
        /*0120*/ 	.word	0x000000ff
        /*0124*/ 	.word	0x00000010
        /*0128*/ 	.short	0x0100
        /*012a*/ 	.byte	0x04
	.zero		1


	//   ....[2]....
        /*012c*/ 	.word	0x00000620
        /*0130*/ 	.word	0x000000ff
        /*0134*/ 	.word	0x00000008
        /*0138*/ 	.short	0x0100
        /*013a*/ 	.byte	0x04
	.zero		1


	//   ....[3]....
        /*013c*/ 	.word	0x00000630
        /*0140*/ 	.word	0x000000ff
        /*0144*/ 	.word	0x00000018
        /*0148*/ 	.short	0x0100
        /*014a*/ 	.byte	0x04
	.zero		1


	//   ....[4]....
        /*014c*/ 	.word	0x00000760
        /*0150*/ 	.word	0x000000ff
        /*0154*/ 	.word	0x00000020
        /*0158*/ 	.short	0x0100
        /*015a*/ 	.byte	0x04
	.zero		1


	//   ....[5]....
        /*015c*/ 	.word	0x00000770
        /*0160*/ 	.word	0x000000ff
        /*0164*/ 	.word	0x00000040
        /*0168*/ 	.short	0x0100
        /*016a*/ 	.byte	0x04
	.zero		1


	//   ....[6]....
        /*016c*/ 	.word	0x00000780
        /*0170*/ 	.word	0x000000ff
        /*0174*/ 	.word	0x00000028
        /*0178*/ 	.short	0x0100
        /*017a*/ 	.byte	0x04
	.zero		1


	//   ....[7]....
        /*017c*/ 	.word	0x00000790
        /*0180*/ 	.word	0x000000ff
        /*0184*/ 	.word	0x00000048
        /*0188*/ 	.short	0x0100
        /*018a*/ 	.byte	0x04
	.zero		1


	//   ....[8]....
        /*018c*/ 	.word	0x000007a0
        /*0190*/ 	.word	0x000000ff
        /*0194*/ 	.word	0x00000030
        /*0198*/ 	.short	0x0100
        /*019a*/ 	.byte	0x04
	.zero		1


	//   ....[9]....
        /*019c*/ 	.word	0x000007b0
        /*01a0*/ 	.word	0x000000ff
        /*01a4*/ 	.word	0x00000050
        /*01a8*/ 	.short	0x0100
        /*01aa*/ 	.byte	0x04
	.zero		1


	//   ....[10]....
        /*01ac*/ 	.word	0x000007c0
        /*01b0*/ 	.word	0x000000ff
        /*01b4*/ 	.word	0x00000038
        /*01b8*/ 	.short	0x0100
        /*01ba*/ 	.byte	0x04
	.zero		1


	//   ....[11]....
        /*01bc*/ 	.word	0x000007d0
        /*01c0*/ 	.word	0x000000ff
        /*01c4*/ 	.word	0x00000058
        /*01c8*/ 	.short	0x0100
        /*01ca*/ 	.byte	0x04
	.zero		1


	//   ....[12]....
        /*01cc*/ 	.word	0x000008c0
        /*01d0*/ 	.word	0x000000ff
        /*01d4*/ 	.word	0x00000060
        /*01d8*/ 	.short	0x0100
        /*01da*/ 	.byte	0x06
	.zero		1


	//   ....[13]....
        /*01dc*/ 	.word	0x000008d0
        /*01e0*/ 	.word	0x000000ff
        /*01e4*/ 	.word	0x00000068
        /*01e8*/ 	.short	0x0100
        /*01ea*/ 	.byte	0x06
	.zero		1


	//   ....[14]....
        /*01ec*/ 	.word	0x00000a10
        /*01f0*/ 	.word	0x000000ff
        /*01f4*/ 	.word	0x00000070
        /*01f8*/ 	.short	0x0100
        /*01fa*/ 	.byte	0x06
	.zero		1


	//   ....[15]....
        /*01fc*/ 	.word	0x00000a20
        /*0200*/ 	.word	0x000000ff
        /*0204*/ 	.word	0x00000080
        /*0208*/ 	.short	0x0100
        /*020a*/ 	.byte	0x06
	.zero		1


	//   ....[16]....
        /*020c*/ 	.word	0x00000a30
        /*0210*/ 	.word	0x000000ff
        /*0214*/ 	.word	0x00000078
        /*0218*/ 	.short	0x0100
        /*021a*/ 	.byte	0x06
	.zero		1


	//   ....[17]....
        /*021c*/ 	.word	0x00000a40
        /*0220*/ 	.word	0x000000ff
        /*0224*/ 	.word	0x00000088
        /*0228*/ 	.short	0x0100
        /*022a*/ 	.byte	0x06
	.zero		1


	//   ....[18]....
        /*022c*/ 	.word	0x00000b70
        /*0230*/ 	.word	0x000000ff
        /*0234*/ 	.word	0x00000090
        /*0238*/ 	.short	0x0100
        /*023a*/ 	.byte	0x04
	.zero		1


	//   ....[19]....
        /*023c*/ 	.word	0x00000b80
        /*0240*/ 	.word	0x000000ff
        /*0244*/ 	.word	0x000000b0
        /*0248*/ 	.short	0x0100
        /*024a*/ 	.byte	0x04
	.zero		1


	//   ....[20]....
        /*024c*/ 	.word	0x00000b90
        /*0250*/ 	.word	0x000000ff
        /*0254*/ 	.word	0x00000098
        /*0258*/ 	.short	0x0100
        /*025a*/ 	.byte	0x04
	.zero		1


	//   ....[21]....
        /*025c*/ 	.word	0x00000ba0
        /*0260*/ 	.word	0x000000ff
        /*0264*/ 	.word	0x000000b8
        /*0268*/ 	.short	0x0100
        /*026a*/ 	.byte	0x04
	.zero		1


	//   ....[22]....
        /*026c*/ 	.word	0x00000bb0
        /*0270*/ 	.word	0x000000ff
        /*0274*/ 	.word	0x000000a0
        /*0278*/ 	.short	0x0100
        /*027a*/ 	.byte	0x04
	.zero		1


	//   ....[23]....
        /*027c*/ 	.word	0x00000bc0
        /*0280*/ 	.word	0x000000ff
        /*0284*/ 	.word	0x000000c0
        /*0288*/ 	.short	0x0100
        /*028a*/ 	.byte	0x04
	.zero		1


	//   ....[24]....
        /*028c*/ 	.word	0x00000bd0
        /*0290*/ 	.word	0x000000ff
        /*0294*/ 	.word	0x000000a8
        /*0298*/ 	.short	0x0100
        /*029a*/ 	.byte	0x04
	.zero		1


	//   ....[25]....
        /*029c*/ 	.word	0x00000be0
        /*02a0*/ 	.word	0x000000ff
        /*02a4*/ 	.word	0x000000c8
        /*02a8*/ 	.short	0x0100
        /*02aa*/ 	.byte	0x04
	.zero		1


	//   ....[26]....
        /*02ac*/ 	.word	0x00000cd0
        /*02b0*/ 	.word	0x000000ff
        /*02b4*/ 	.word	0x000000d0
        /*02b8*/ 	.short	0x0100
        /*02ba*/ 	.byte	0x04
	.zero		1


	//   ....[27]....
        /*02bc*/ 	.word	0x00000ce0
        /*02c0*/ 	.word	0x000000ff
        /*02c4*/ 	.word	0x000000e0
        /*02c8*/ 	.short	0x0100
        /*02ca*/ 	.byte	0x04
	.zero		1


	//   ....[28]....
        /*02cc*/ 	.word	0x00000cf0
        /*02d0*/ 	.word	0x000000ff
        /*02d4*/ 	.word	0x000000d8
        /*02d8*/ 	.short	0x0100
        /*02da*/ 	.byte	0x04
	.zero		1


	//   ....[29]....
        /*02dc*/ 	.word	0x00000d00
        /*02e0*/ 	.word	0x000000ff
        /*02e4*/ 	.word	0x000000e8
        /*02e8*/ 	.short	0x0100
        /*02ea*/ 	.byte	0x04
	.zero		1


	//   ....[30]....
        /*02ec*/ 	.word	0x000019b0
        /*02f0*/ 	.word	0x00000000
        /*02f4*/ 	.word	0x000000e0
        /*02f8*/ 	.short	0x010a
        /*02fa*/ 	.byte	0xff
	.zero		1


	//   ....[31]....
        /*02fc*/ 	.word	0x000019e0
        /*0300*/ 	.word	0x00000000
        /*0304*/ 	.word	0x000000d0
        /*0308*/ 	.short	0x0101
        /*030a*/ 	.byte	0xff
	.zero		1


	//   ....[32]....
        /*030c*/ 	.word	0x00001ab0
        /*0310*/ 	.word	0x000000ff
        /*0314*/ 	.word	0x00000010
        /*0318*/ 	.short	0x010a
        /*031a*/ 	.byte	0x04
	.zero		1


	//   ....[33]....
        /*031c*/ 	.word	0x00001b30
        /*0320*/ 	.word	0x000000ff
        /*0324*/ 	.word	0x00000010
        /*0328*/ 	.short	0x010a
        /*032a*/ 	.byte	0x39
	.zero		1


	//   ....[34]....
        /*032c*/ 	.word	0x00001c70
        /*0330*/ 	.word	0x000000ff
        /*0334*/ 	.word	0x00000010
        /*0338*/ 	.short	0x010a
        /*033a*/ 	.byte	0x04
	.zero		1


	//   ....[35]....
        /*033c*/ 	.word	0x00002050
        /*0340*/ 	.word	0x000000ff
        /*0344*/ 	.word	0x00000068
        /*0348*/ 	.short	0x0101
        /*034a*/ 	.byte	0x15
	.zero		1


	//   ....[36]....
        /*034c*/ 	.word	0x00002070
        /*0350*/ 	.word	0x000000ff
        /*0354*/ 	.word	0x00000010
        /*0358*/ 	.short	0x010a
        /*035a*/ 	.byte	0x04
	.zero		1


	//   ....[37]....
        /*035c*/ 	.word	0x000020f0
        /*0360*/ 	.word	0x000000ff
        /*0364*/ 	.word	0x00000010
        /*0368*/ 	.short	0x010a
        /*036a*/ 	.byte	0x39
	.zero		1


	//   ....[38]....
        /*036c*/ 	.word	0x00002230
        /*0370*/ 	.word	0x000000ff
        /*0374*/ 	.word	0x00000010
        /*0378*/ 	.short	0x010a
        /*037a*/ 	.byte	0x04
	.zero		1


	//   ....[39]....
        /*037c*/ 	.word	0x00002620
        /*0380*/ 	.word	0x00000003
        /*0384*/ 	.word	0x00000070
        /*0388*/ 	.short	0x010a
        /*038a*/ 	.byte	0xff
	.zero		1


	//   ....[40]....
        /*038c*/ 	.word	0x00002770
        /*0390*/ 	.word	0x00000000
        /*0394*/ 	.word	0x00000000
        /*0398*/ 	.short	0x0101
        /*039a*/ 	.byte	0xff
	.zero		1


	//   ....[41]....
        /*039c*/ 	.word	0x00002d30
        /*03a0*/ 	.word	0x000000ff
        /*03a4*/ 	.word	0x00000000
        /*03a8*/ 	.short	0x010a
        /*03aa*/ 	.byte	0x04
	.zero		1


	//   ....[42]....
        /*03ac*/ 	.word	0x00002dd0
        /*03b0*/ 	.word	0x00000000
        /*03b4*/ 	.word	0x00000000
        /*03b8*/ 	.short	0x010a
        /*03ba*/ 	.byte	0xff
	.zero		1


	//   ....[43]....
        /*03bc*/ 	.word	0x00002ef0
        /*03c0*/ 	.word	0x00000002
        /*03c4*/ 	.word	0x000000d0
        /*03c8*/ 	.short	0x010a
        /*03ca*/ 	.byte	0xff
	.zero		1


	//   ....[44]....
        /*03cc*/ 	.word	0x00002f60
        /*03d0*/ 	.word	0x00000002
        /*03d4*/ 	.word	0x00000000
        /*03d8*/ 	.short	0x0101
        /*03da*/ 	.byte	0xff
	.zero		1


	//   ....[45]....
        /*03dc*/ 	.word	0x00002f80
        /*03e0*/ 	.word	0x000000ff
        /*03e4*/ 	.word	0x00000080
        /*03e8*/ 	.short	0x010a
        /*03ea*/ 	.byte	0x04
	.zero		1


	//   ....[46]....
        /*03ec*/ 	.word	0x000030a0
        /*03f0*/ 	.word	0x00000002
        /*03f4*/ 	.word	0x00000070
        /*03f8*/ 	.short	0x010a
        /*03fa*/ 	.byte	0xff
	.zero		1


	//   ....[47]....
        /*03fc*/ 	.word	0x000031a0
        /*0400*/ 	.word	0x00000002
        /*0404*/ 	.word	0x00000000
        /*0408*/ 	.short	0x0101
        /*040a*/ 	.byte	0xff
	.zero		1


	//   ....[48]....
        /*040c*/ 	.word	0x00003230
        /*0410*/ 	.word	0x000000ff
        /*0414*/ 	.word	0x00000080
        /*0418*/ 	.short	0x0106
        /*041a*/ 	.byte	0x04
	.zero		1


	//   ....[49]....
        /*041c*/ 	.word	0x00003250
        /*0420*/ 	.word	0x000000ff
        /*0424*/ 	.word	0x00000080
        /*0428*/ 	.short	0x010a
        /*042a*/ 	.byte	0x04
	.zero		1


	//   ....[50]....
        /*042c*/ 	.word	0x000032e0
        /*0430*/ 	.word	0x000000ff
        /*0434*/ 	.word	0x00000080
        /*0438*/ 	.short	0x0106
        /*043a*/ 	.byte	0x07
	.zero		1


	//   ....[51]....
        /*043c*/ 	.word	0x00003320
        /*0440*/ 	.word	0x00000000
        /*0444*/ 	.word	0x00000080
        /*0448*/ 	.short	0x010a
        /*044a*/ 	.byte	0xff
	.zero		1


	//   ....[52]....
        /*044c*/ 	.word	0x00003840
        /*0450*/ 	.word	0x00000000
        /*0454*/ 	.word	0x00000070
        /*0458*/ 	.short	0x010a
        /*045a*/ 	.byte	0xff
	.zero		1


	//   ....[53]....
        /*045c*/ 	.word	0x00003960
        /*0460*/ 	.word	0x00000003
        /*0464*/ 	.word	0x00000000
        /*0468*/ 	.short	0x0101
        /*046a*/ 	.byte	0xff
	.zero		1


	//   ....[54]....
        /*046c*/ 	.word	0x00003970
        /*0470*/ 	.word	0x000000ff
        /*0474*/ 	.word	0x00000000
        /*0478*/ 	.short	0x010a
        /*047a*/ 	.byte	0x04
	.zero		1


	//   ....[55]....
        /*047c*/ 	.word	0x000039c0
        /*0480*/ 	.word	0x000000ff
        /*0484*/ 	.word	0x000000b0
        /*0488*/ 	.short	0x010a
        /*048a*/ 	.byte	0x05
	.zero		1


	//   ....[56]....
        /*048c*/ 	.word	0x00003ad0
        /*0490*/ 	.word	0x000000ff
        /*0494*/ 	.word	0x00000000
        /*0498*/ 	.short	0x010a
        /*049a*/ 	.byte	0x05
	.zero		1


	//   ....[57]....
        /*049c*/ 	.word	0x00003c20
        /*04a0*/ 	.word	0x000000ff
        /*04a4*/ 	.word	0x00000000
        /*04a8*/ 	.short	0x010a
        /*04aa*/ 	.byte	0x07
	.zero		1


	//   ....[58]....
        /*04ac*/ 	.word	0x00004360
        /*04b0*/ 	.word	0x000000ff
        /*04b4*/ 	.word	0x00000000
        /*04b8*/ 	.short	0x010a
        /*04ba*/ 	.byte	0x04
	.zero		1


	//   ....[59]....
        /*04bc*/ 	.word	0x000043f0
        /*04c0*/ 	.word	0x000000ff
        /*04c4*/ 	.word	0x00000000
        /*04c8*/ 	.short	0x010a
        /*04ca*/ 	.byte	0x05
	.zero		1


	//   ....[60]....
        /*04cc*/ 	.word	0x00004480
        /*04d0*/ 	.word	0x000000ff
        /*04d4*/ 	.word	0x00000000
        /*04d8*/ 	.short	0x010a
        /*04da*/ 	.byte	0x05
	.zero		1


	//   ....[61]....
        /*04dc*/ 	.word	0x00004510
        /*04e0*/ 	.word	0x000000ff
        /*04e4*/ 	.word	0x00000000
        /*04e8*/ 	.short	0x010a
        /*04ea*/ 	.byte	0x04
	.zero		1


	//   ....[62]....
        /*04ec*/ 	.word	0x000049f0
        /*04f0*/ 	.word	0x0000000c
        /*04f4*/ 	.word	0x00000070
        /*04f8*/ 	.short	0x010a
        /*04fa*/ 	.byte	0xff
	.zero		1


	//   ....[63]....
        /*04fc*/ 	.word	0x00004b60
        /*0500*/ 	.word	0x00000000
        /*0504*/ 	.word	0x00000000
        /*0508*/ 	.short	0x0101
        /*050a*/ 	.byte	0xff
	.zero		1


	//   ....[64]....
        /*050c*/ 	.word	0x00004ff0
        /*0510*/ 	.word	0x000000ff
        /*0514*/ 	.word	0x00000068
        /*0518*/ 	.short	0x010a
        /*051a*/ 	.byte	0x15
	.zero		1


	//   ....[65]....
        /*051c*/ 	.word	0x00005170
        /*0520*/ 	.word	0x000000ff
        /*0524*/ 	.word	0x00000040
        /*0528*/ 	.short	0x010a
        /*052a*/ 	.byte	0x15
	.zero		1


	//   ....[66]....
        /*052c*/ 	.word	0x00005300
        /*0530*/ 	.word	0x000000ff
        /*0534*/ 	.word	0x00000020
        /*0538*/ 	.short	0x010b
        /*053a*/ 	.byte	0x15
	.zero		1


	//   ....[67]....
        /*053c*/ 	.word	0x00005310
        /*0540*/ 	.word	0x000000ff
        /*0544*/ 	.word	0x00000000
        /*0548*/ 	.short	0x0101
        /*054a*/ 	.byte	0x06
	.zero		1


	//   ....[68]....
        /*054c*/ 	.word	0x00005320
        /*0550*/ 	.word	0x000000ff
        /*0554*/ 	.word	0x00000048
        /*0558*/ 	.short	0x010a
        /*055a*/ 	.byte	0x15
	.zero		1


	//   ....[69]....
        /*055c*/ 	.word	0x00005480
        /*0560*/ 	.word	0x000000ff
        /*0564*/ 	.word	0x00000028
        /*0568*/ 	.short	0x010b
        /*056a*/ 	.byte	0x15
	.zero		1


	//   ....[70]....
        /*056c*/ 	.word	0x00005490
        /*0570*/ 	.word	0x000000ff
        /*0574*/ 	.word	0x00000000
        /*0578*/ 	.short	0x0101
        /*057a*/ 	.byte	0x06
	.zero		1


	//   ....[71]....
        /*057c*/ 	.word	0x000054a0
        /*0580*/ 	.word	0x000000ff
        /*0584*/ 	.word	0x00000050
        /*0588*/ 	.short	0x010a
        /*058a*/ 	.byte	0x15
	.zero		1


	//   ....[72]....
        /*058c*/ 	.word	0x000055f0
        /*0590*/ 	.word	0x000000ff
        /*0594*/ 	.word	0x00000030
        /*0598*/ 	.short	0x010b
        /*059a*/ 	.byte	0x15
	.zero		1


	//   ....[73]....
        /*059c*/ 	.word	0x00005600
        /*05a0*/ 	.word	0x000000ff
        /*05a4*/ 	.word	0x00000000
        /*05a8*/ 	.short	0x0101
        /*05aa*/ 	.byte	0x06
	.zero		1


	//   ....[74]....
        /*05ac*/ 	.word	0x00005610
        /*05b0*/ 	.word	0x000000ff
        /*05b4*/ 	.word	0x00000058
        /*05b8*/ 	.short	0x010a
        /*05ba*/ 	.byte	0x15
	.zero		1


	//   ....[75]....
        /*05bc*/ 	.word	0x00005810
        /*05c0*/ 	.word	0x000000ff
        /*05c4*/ 	.word	0x00000038
        /*05c8*/ 	.short	0x010b
        /*05ca*/ 	.byte	0x15
	.zero		1


	//   ....[76]....
        /*05cc*/ 	.word	0x00005820
        /*05d0*/ 	.word	0x000000ff
        /*05d4*/ 	.word	0x00000000
        /*05d8*/ 	.short	0x0101
        /*05da*/ 	.byte	0x25
	.zero		1


	//   ....[77]....
        /*05dc*/ 	.word	0x00005850
        /*05e0*/ 	.word	0x000000ff
        /*05e4*/ 	.word	0x00000040
        /*05e8*/ 	.short	0x010a
        /*05ea*/ 	.byte	0x15
	.zero		1


	//   ....[78]....
        /*05ec*/ 	.word	0x00005870
        /*05f0*/ 	.word	0x000000ff
        /*05f4*/ 	.word	0x00000048
        /*05f8*/ 	.short	0x010a
        /*05fa*/ 	.byte	0x15
	.zero		1


	//   ....[79]....
        /*05fc*/ 	.word	0x00005890
        /*0600*/ 	.word	0x000000ff
        /*0604*/ 	.word	0x00000050
        /*0608*/ 	.short	0x010a
        /*060a*/ 	.byte	0x15
	.zero		1


	//   ....[80]....
        /*060c*/ 	.word	0x000058d0
        /*0610*/ 	.word	0x00000000
        /*0614*/ 	.word	0x00000058
        /*0618*/ 	.short	0x010a
        /*061a*/ 	.byte	0xff
	.zero		1


	//   ....[81]....
        /*061c*/ 	.word	0x00005c30
        /*0620*/ 	.word	0x00000003
        /*0624*/ 	.word	0x00000070
        /*0628*/ 	.short	0x010a
        /*062a*/ 	.byte	0xff
	.zero		1


	//   ....[82]....
        /*062c*/ 	.word	0x00005db0
        /*0630*/ 	.word	0x00000000
        /*0634*/ 	.word	0x00000000
        /*0638*/ 	.short	0x0101
        /*063a*/ 	.byte	0xff
	.zero		1


	//   ....[83]....
        /*063c*/ 	.word	0x00006940
        /*0640*/ 	.word	0x000000ff
        /*0644*/ 	.word	0x00000020
        /*0648*/ 	.short	0x010a
        /*064a*/ 	.byte	0x2b
	.zero		1


	//   ....[84]....
        /*064c*/ 	.word	0x00006980
        /*0650*/ 	.word	0x00000048
        /*0654*/ 	.word	0x00000090
        /*0658*/ 	.short	0x010a
        /*065a*/ 	.byte	0xff
	.zero		1


	//   ....[85]....
        /*065c*/ 	.word	0x00006b00
        /*0660*/ 	.word	0x000000ff
        /*0664*/ 	.word	0x00000020
        /*0668*/ 	.short	0x010a
        /*066a*/ 	.byte	0x2b
	.zero		1


	//   ....[86]....
        /*066c*/ 	.word	0x00006c00
        /*0670*/ 	.word	0x00000048
        /*0674*/ 	.word	0x00000090
        /*0678*/ 	.short	0x010a
        /*067a*/ 	.byte	0xff
	.zero		1


	//   ....[87]....
        /*067c*/ 	.word	0x00007200
        /*0680*/ 	.word	0x00000000
        /*0684*/ 	.word	0x00000000
        /*0688*/ 	.short	0x0101
        /*068a*/ 	.byte	0xff
	.zero		1


	//   ....[88]....
        /*068c*/ 	.word	0x00007210
        /*0690*/ 	.word	0x00000002
        /*0694*/ 	.word	0x00000020
        /*0698*/ 	.short	0x010a
        /*069a*/ 	.byte	0xff
	.zero		1


	//   ....[89]....
        /*069c*/ 	.word	0x000072e0
        /*06a0*/ 	.word	0x00000002
        /*06a4*/ 	.word	0x00000020
        /*06a8*/ 	.short	0x010a
        /*06aa*/ 	.byte	0xff
	.zero		1


	//   ....[90]....
        /*06ac*/ 	.word	0x00007970
        /*06b0*/ 	.word	0x00000010
        /*06b4*/ 	.word	0x00000000
        /*06b8*/ 	.short	0x0101
        /*06ba*/ 	.byte	0xff
	.zero		1


	//   ....[91]....
        /*06bc*/ 	.word	0x00007990
        /*06c0*/ 	.word	0x00000000
        /*06c4*/ 	.word	0x00000020
        /*06c8*/ 	.short	0x010a
        /*06ca*/ 	.byte	0xff
	.zero		1


	//   ....[92]....
        /*06cc*/ 	.word	0x00007a50
        /*06d0*/ 	.word	0x00000000
        /*06d4*/ 	.word	0x00000020
        /*06d8*/ 	.short	0x010a
        /*06da*/ 	.byte	0xff
	.zero		1


	//   ....[93]....
        /*06dc*/ 	.word	0x000080e0
        /*06e0*/ 	.word	0x00000010
        /*06e4*/ 	.word	0x00000000
        /*06e8*/ 	.short	0x0101
        /*06ea*/ 	.byte	0xff
	.zero		1


	//   ....[94]....
        /*06ec*/ 	.word	0x00008100
        /*06f0*/ 	.word	0x00000002
        /*06f4*/ 	.word	0x00000020
        /*06f8*/ 	.short	0x010a
        /*06fa*/ 	.byte	0xff
	.zero		1


	//   ....[95]....
        /*06fc*/ 	.word	0x000081c0
        /*0700*/ 	.word	0x00000002
        /*0704*/ 	.word	0x00000020
        /*0708*/ 	.short	0x010a
        /*070a*/ 	.byte	0xff
	.zero		1


	//   ....[96]....
        /*070c*/ 	.word	0x000084b0
        /*0710*/ 	.word	0x000000ff
        /*0714*/ 	.word	0x00000000
        /*0718*/ 	.short	0x0101
        /*071a*/ 	.byte	0x04
	.zero		1


	//   ....[97]....
        /*071c*/ 	.word	0x000088d0
        /*0720*/ 	.word	0x00000000
        /*0724*/ 	.word	0x00000000
        /*0728*/ 	.short	0x0101
        /*072a*/ 	.byte	0xff
	.zero		1


	//   ....[98]....
        /*072c*/ 	.word	0x00008b60
        /*0730*/ 	.word	0x000000ff
        /*0734*/ 	.word	0x00000000
        /*0738*/ 	.short	0x0101
        /*073a*/ 	.byte	0x04
	.zero		1


	//   ....[99]....
        /*073c*/ 	.word	0x00008b80
        /*0740*/ 	.word	0x00000000
        /*0744*/ 	.word	0x000000e0
        /*0748*/ 	.short	0x010a
        /*074a*/ 	.byte	0xff
	.zero		1


	//   ....[100]....
        /*074c*/ 	.word	0x00008be0
        /*0750*/ 	.word	0x00000000
        /*0754*/ 	.word	0x00000010
        /*0758*/ 	.short	0x010a
        /*075a*/ 	.byte	0xff
	.zero		1


	//   ....[101]....
        /*075c*/ 	.word	0x00008c40
        /*0760*/ 	.word	0x00000000
        /*0764*/ 	.word	0x00000010
        /*0768*/ 	.short	0x010a
        /*076a*/ 	.byte	0xff
	.zero		1


	//   ....[102]....
        /*076c*/ 	.word	0x00008c90
        /*0770*/ 	.word	0x00000003
        /*0774*/ 	.word	0x00000070
        /*0778*/ 	.short	0x010a
        /*077a*/ 	.byte	0xff
	.zero		1


	//   ....[103]....
        /*077c*/ 	.word	0x00008cf0
        /*0780*/ 	.word	0x00000000
        /*0784*/ 	.word	0x00000000
        /*0788*/ 	.short	0x010a
        /*078a*/ 	.byte	0xff
	.zero		1


	//   ....[104]....
        /*078c*/ 	.word	0x00008d40
        /*0790*/ 	.word	0x00000002
        /*0794*/ 	.word	0x000000d0
        /*0798*/ 	.short	0x010a
        /*079a*/ 	.byte	0xff
	.zero		1


	//   ....[105]....
        /*079c*/ 	.word	0x00008da0
        /*07a0*/ 	.word	0x00000002
        /*07a4*/ 	.word	0x00000080
        /*07a8*/ 	.short	0x010a
        /*07aa*/ 	.byte	0xff
	.zero		1


	//   ....[106]....
        /*07ac*/ 	.word	0x00008df0
        /*07b0*/ 	.word	0x00000002
        /*07b4*/ 	.word	0x00000070
        /*07b8*/ 	.short	0x010a
        /*07ba*/ 	.byte	0xff
	.zero		1


	//   ....[107]....
        /*07bc*/ 	.word	0x00008e50
        /*07c0*/ 	.word	0x00000000
        /*07c4*/ 	.word	0x00000080
        /*07c8*/ 	.short	0x010a
        /*07ca*/ 	.byte	0xff
	.zero		1


	//   ....[108]....
        /*07cc*/ 	.word	0x00008ea0
        /*07d0*/ 	.word	0x00000000
        /*07d4*/ 	.word	0x00000070
        /*07d8*/ 	.short	0x010a
        /*07da*/ 	.byte	0xff
	.zero		1


	//   ....[109]....
        /*07dc*/ 	.word	0x00008f10
        /*07e0*/ 	.word	0x00000002
        /*07e4*/ 	.word	0x000000b0
        /*07e8*/ 	.short	0x010a
        /*07ea*/ 	.byte	0xff
	.zero		1


	//   ....[110]....
        /*07ec*/ 	.word	0x00008f70
        /*07f0*/ 	.word	0x00000000
        /*07f4*/ 	.word	0x00000000
        /*07f8*/ 	.short	0x010a
        /*07fa*/ 	.byte	0xff
	.zero		1


	//   ....[111]....
        /*07fc*/ 	.word	0x00008fd0
        /*0800*/ 	.word	0x00000000
        /*0804*/ 	.word	0x00000000
        /*0808*/ 	.short	0x010a
        /*080a*/ 	.byte	0xff
	.zero		1


	//   ....[112]....
        /*080c*/ 	.word	0x00009030
        /*0810*/ 	.word	0x00000000
        /*0814*/ 	.word	0x00000000
        /*0818*/ 	.short	0x010a
        /*081a*/ 	.byte	0xff
	.zero		1


	//   ....[113]....
        /*081c*/ 	.word	0x00009090
        /*0820*/ 	.word	0x00000000
        /*0824*/ 	.word	0x00000000
        /*0828*/ 	.short	0x010a
        /*082a*/ 	.byte	0xff
	.zero		1


	//   ....[114]....
        /*082c*/ 	.word	0x000090f0
        /*0830*/ 	.word	0x00000000
        /*0834*/ 	.word	0x00000000
        /*0838*/ 	.short	0x010a
        /*083a*/ 	.byte	0xff
	.zero		1


	//   ....[115]....
        /*083c*/ 	.word	0x00009140
        /*0840*/ 	.word	0x0000000c
        /*0844*/ 	.word	0x00000070
        /*0848*/ 	.short	0x010a
        /*084a*/ 	.byte	0xff
	.zero		1


	//   ....[116]....
        /*084c*/ 	.word	0x000091a0
        /*0850*/ 	.word	0x00000000
        /*0854*/ 	.word	0x00000068
        /*0858*/ 	.short	0x010a
        /*085a*/ 	.byte	0xff
	.zero		1


	//   ....[117]....
        /*085c*/ 	.word	0x00009200
        /*0860*/ 	.word	0x00000000
        /*0864*/ 	.word	0x00000040
        /*0868*/ 	.short	0x010a
        /*086a*/ 	.byte	0xff
	.zero		1


	//   ....[118]....
        /*086c*/ 	.word	0x00009260
        /*0870*/ 	.word	0x00000000
        /*0874*/ 	.word	0x00000048
        /*0878*/ 	.short	0x010a
        /*087a*/ 	.byte	0xff
	.zero		1


	//   ....[119]....
        /*087c*/ 	.word	0x000092c0
        /*0880*/ 	.word	0x00000000
        /*0884*/ 	.word	0x00000050
        /*0888*/ 	.short	0x010a
        /*088a*/ 	.byte	0xff
	.zero		1


	//   ....[120]....
        /*088c*/ 	.word	0x00009320
        /*0890*/ 	.word	0x00000000
        /*0894*/ 	.word	0x00000058
        /*0898*/ 	.short	0x010a
        /*089a*/ 	.byte	0xff
	.zero		1


	//   ....[121]....
        /*089c*/ 	.word	0x00009380
        /*08a0*/ 	.word	0x00000000
        /*08a4*/ 	.word	0x00000040
        /*08a8*/ 	.short	0x010a
        /*08aa*/ 	.byte	0xff
	.zero		1


	//   ....[122]....
        /*08ac*/ 	.word	0x000093e0
        /*08b0*/ 	.word	0x00000000
        /*08b4*/ 	.word	0x00000048
        /*08b8*/ 	.short	0x010a
        /*08ba*/ 	.byte	0xff
	.zero		1


	//   ....[123]....
        /*08bc*/ 	.word	0x00009440
        /*08c0*/ 	.word	0x00000000
        /*08c4*/ 	.word	0x00000050
        /*08c8*/ 	.short	0x010a
        /*08ca*/ 	.byte	0xff
	.zero		1


	//   ....[124]....
        /*08cc*/ 	.word	0x00009490
        /*08d0*/ 	.word	0x00000003
        /*08d4*/ 	.word	0x00000070
        /*08d8*/ 	.short	0x010a
        /*08da*/ 	.byte	0xff
	.zero		1


	//   ....[125]....
        /*08dc*/ 	.word	0x000094f0
        /*08e0*/ 	.word	0x00000000
        /*08e4*/ 	.word	0x00000020
        /*08e8*/ 	.short	0x010a
        /*08ea*/ 	.byte	0xff
	.zero		1


	//   ....[126]....
        /*08ec*/ 	.word	0x00009540
        /*08f0*/ 	.word	0x00000048
        /*08f4*/ 	.word	0x00000090
        /*08f8*/ 	.short	0x010a
        /*08fa*/ 	.byte	0xff
	.zero		1


	//   ....[127]....
        /*08fc*/ 	.word	0x00009590
        /*0900*/ 	.word	0x00000002
        /*0904*/ 	.word	0x00000020
        /*0908*/ 	.short	0x010a
        /*090a*/ 	.byte	0xff
	.zero		1


	//   ....[128]....
        /*090c*/ 	.word	0x000095e0
        /*0910*/ 	.word	0x00000000
        /*0914*/ 	.word	0x00000020
        /*0918*/ 	.short	0x010a
        /*091a*/ 	.byte	0xff
	.zero		1


	//   ....[129]....
        /*091c*/ 	.word	0x00009630
        /*0920*/ 	.word	0x00000002
        /*0924*/ 	.word	0x00000020
        /*0928*/ 	.short	0x010a
        /*092a*/ 	.byte	0xff
	.zero		1


	//----- nvinfo : EIATTR_NUM_MBARRIERS
	.align		4
.L_47:
        /*092c*/ 	.byte	0x03, 0x38
        /*092e*/ 	.short	0x001e


	//----- nvinfo : EIATTR_EXIT_INSTR_OFFSETS
	.align		4
        /*0930*/ 	.byte	0x04, 0x1c
        /*0932*/ 	.short	(.L_49 - .L_48)


	//   ....[0]....
.L_48:
        /*0934*/ 	.word	0x00002e00


	//   ....[1]....
        /*0938*/ 	.word	0x000032f0


	//   ....[2]....
        /*093c*/ 	.word	0x00003350


	//   ....[3]....
        /*0940*/ 	.word	0x00004780


	//   ....[4]....
        /*0944*/ 	.word	0x00005900


	//   ....[5]....
        /*0948*/ 	.word	0x00005940


	//   ....[6]....
        /*094c*/ 	.word	0x00008a50


	//   ....[7]....
        /*0950*/ 	.word	0x00008ad0


	//   ....[8]....
        /*0954*/ 	.word	0x00008b00


	//   ....[9]....
        /*0958*/ 	.word	0x00008b70


	//----- nvinfo : EIATTR_MAX_THREADS
	.align		4
.L_49:
        /*095c*/ 	.byte	0x04, 0x05
        /*095e*/ 	.short	(.L_51 - .L_50)
.L_50:
        /*0960*/ 	.word	0x00000100
        /*0964*/ 	.word	0x00000001
        /*0968*/ 	.word	0x00000001


	//----- nvinfo : EIATTR_CRS_STACK_SIZE
	.align		4
.L_51:
        /*096c*/ 	.byte	0x04, 0x1e
        /*096e*/ 	.short	(.L_53 - .L_52)
.L_52:
        /*0970*/ 	.word	0x00000000


	//----- nvinfo : EIATTR_CBANK_PARAM_SIZE
	.align		4
.L_53:
        /*0974*/ 	.byte	0x03, 0x19
        /*0976*/ 	.short	0x0800


	//----- nvinfo : EIATTR_PARAM_CBANK
	.align		4
        /*0978*/ 	.byte	0x04, 0x0a
        /*097a*/ 	.short	(.L_55 - .L_54)
	.align		4
.L_54:
        /*097c*/ 	.word	index@(.nv.constant0._ZN7cutlass13device_kernelINS_4gemm6kernel13GemmUniversalIN4cute5tupleIJiiiiEEENS1_10collective13CollectiveMmaINS1_35MainloopSm100TmaUmmaWarpSpecializedILi2ELi2ELi4ENS5_IJNS4_1CILi1EEENSA_ILi8EEESB_EEEEENS5_IJNSA_ILi64EEENSA_ILi128EEESG_EEEfNS5_IJlSB_lEEEfSI_NS4_8TiledMMAINS4_8MMA_AtomIJNS4_17SM100_MMA_TF32_SSINS_10tfloat32_tESM_fLi64ELi128ELNS4_4UMMA5MajorE0ELSO_0ELNSN_7ScaleInE0ELSP_0EEEEEENS4_6LayoutINS5_IJSB_SB_SB_EEENS5_IJNSA_ILi0EEESU_SU_EEEEENS5_IJNS4_10UnderscoreESX_SX_EEEEENS4_23SM90_TMA_LOAD_MULTICASTENS4_14ComposedLayoutINS4_7SwizzleILi3ELi4ELi3EEENS4_18smem_ptr_flag_bitsILi32EEENSS_INS5_IJSC_NSA_ILi32EEEEEENS5_IJS16_SB_EEEEEEEvNS4_8identityENS4_13SM90_TMA_LOADES1A_vS1B_EENS_8epilogue10collective18CollectiveEpilogueINS1E_23Sm100TmaWarpSpecializedILi4ELi2ELi16ELb1ELb0EEEJSH_NS5_IJNSS_ISF_SB_EENSS_IS16_SB_EEEEEfSI_fSI_NS1E_6fusion15FusionCallbacksIS1I_NS1M_17LinearCombinationIffffLNS_15FloatRoundStyleE2EEESH_S1L_JEEENS4_5SM1004TMEM4LOAD26SM100_TMEM_LOAD_16dp128b8xES1C_S1A_NS4_17SM75_U32x4_LDSM_NENS4_14SM90_TMA_STOREES1A_NS4_17SM90_U32x4_STSM_NENS4_39AutoVectorizingCopyWithAssumedAlignmentILi128EEEEEEvvEEEEvNT_6ParamsE)
        /*0980*/ 	.short	0x0380
        /*0982*/ 	.short	0x0800


	//----- nvinfo : EIATTR_SW_WAR
	.align		4
.L_55:
        /*0984*/ 	.byte	0x04, 0x36
        /*0986*/ 	.short	(.L_57 - .L_56)
.L_56:
        /*0988*/ 	.word	0x00000008
.L_57:


//--------------------- .nv.callgraph             --------------------------
	.section	.nv.callgraph,"",@"SHT_CUDA_CALLGRAPH"
	.align	4
	.sectionentsize	8
	.align		4
        /*0000*/ 	.word	0x00000000
	.align		4
        /*0004*/ 	.word	0xffffffff
	.align		4
        /*0008*/ 	.word	index@(_ZN7cutlass13device_kernelINS_4gemm6kernel13GemmUniversalIN4cute5tupleIJiiiiEEENS1_10collective13CollectiveMmaINS1_35MainloopSm100TmaUmmaWarpSpecializedILi2ELi2ELi4ENS5_IJNS4_1CILi1EEENSA_ILi8EEESB_EEEEENS5_IJNSA_ILi64EEENSA_ILi128EEESG_EEEfNS5_IJlSB_lEEEfSI_NS4_8TiledMMAINS4_8MMA_AtomIJNS4_17SM100_MMA_TF32_SSINS_10tfloat32_tESM_fLi64ELi128ELNS4_4UMMA5MajorE0ELSO_0ELNSN_7ScaleInE0ELSP_0EEEEEENS4_6LayoutINS5_IJSB_SB_SB_EEENS5_IJNSA_ILi0EEESU_SU_EEEEENS5_IJNS4_10UnderscoreESX_SX_EEEEENS4_23SM90_TMA_LOAD_MULTICASTENS4_14ComposedLayoutINS4_7SwizzleILi3ELi4ELi3EEENS4_18smem_ptr_flag_bitsILi32EEENSS_INS5_IJSC_NSA_ILi32EEEEEENS5_IJS16_SB_EEEEEEEvNS4_8identityENS4_13SM90_TMA_LOADES1A_vS1B_EENS_8epilogue10collective18CollectiveEpilogueINS1E_23Sm100TmaWarpSpecializedILi4ELi2ELi16ELb1ELb0EEEJSH_NS5_IJNSS_ISF_SB_EENSS_IS16_SB_EEEEEfSI_fSI_NS1E_6fusion15FusionCallbacksIS1I_NS1M_17LinearCombinationIffffLNS_15FloatRoundStyleE2EEESH_S1L_JEEENS4_5SM1004TMEM4LOAD26SM100_TMEM_LOAD_16dp128b8xES1C_S1A_NS4_17SM75_U32x4_LDSM_NENS4_14SM90_TMA_STOREES1A_NS4_17SM90_U32x4_STSM_NENS4_39AutoVectorizingCopyWithAssumedAlignmentILi128EEEEEEvvEEEEvNT_6ParamsE)
	.align		4
        /*000c*/ 	.word	index@(__assertfail)
	.align		4
        /*0010*/ 	.word	0x00000000
	.align		4
        /*0014*/ 	.word	0xfffffffe
	.align		4
        /*0018*/ 	.word	0x00000000
	.align		4
        /*001c*/ 	.word	0xfffffffd
	.align		4
        /*0020*/ 	.word	0x00000000
	.align		4
        /*0024*/ 	.word	0xfffffffc


//--------------------- .nv.constant4             --------------------------
	.section	.nv.constant4,"a",@progbits
	.align	8
	.align		8
.nv.constant4:
        /*0000*/ 	.dword	__assertfail
	.align		8
        /*0008*/ 	.dword	__unnamed_1
	.align		8
        /*0010*/ 	.dword	__unnamed_2
	.align		8
        /*0018*/ 	.dword	_ZN40_INTERNAL_ea251821_4_k_cu_37a9861f_318004cuda3std3__45__cpo5beginE
	.align		8
        /*0020*/ 	.dword	_ZN40_INTERNAL_ea251821_4_k_cu_37a9861f_318004cuda3std3__45__cpo3endE
	.align		8
        /*0028*/ 	.dword	_ZN40_INTERNAL_ea251821_4_k_cu_37a9861f_318004cuda3std3__45__cpo6cbeginE
	.align		8
        /*0030*/ 	.dword	_ZN40_INTERNAL_ea251821_4_k_cu_37a9861f_318004cuda3std3__45__cpo4cendE
	.align		8
        /*0038*/ 	.dword	_ZN40_INTERNAL_ea251821_4_k_cu_37a9861f_318004cuda3std3__442_GLOBAL__N__ea251821_4_k_cu_37a9861f_318006ignoreE
	.align		8
        /*0040*/ 	.dword	_ZN40_INTERNAL_ea251821_4_k_cu_37a9861f_318004cuda3std3__419piecewise_constructE
	.align		8
        /*0048*/ 	.dword	_ZN40_INTERNAL_ea251821_4_k_cu_37a9861f_318004cuda3std3__48in_placeE
	.align		8
        /*0050*/ 	.dword	_ZN40_INTERNAL_ea251821_4_k_cu_37a9861f_318004cuda3std6ranges3__45__cpo4swapE
	.align		8
        /*0058*/ 	.dword	_ZN40_INTERNAL_ea251821_4_k_cu_37a9861f_318004cuda3std6ranges3__45__cpo9iter_moveE
	.align		8
        /*0060*/ 	.dword	_ZN40_INTERNAL_ea251821_4_k_cu_37a9861f_318004cute7productE
	.align		8
        /*0068*/ 	.dword	_ZN40_INTERNAL_ea251821_4_k_cu_37a9861f_318004cute1_E
	.align		8
        /*0070*/ 	.dword	$str$25
	.align		8
        /*0078*/ 	.dword	$str$26
	.align		8
        /*0080*/ 	.dword	$str$27
	.align		8
        /*0088*/ 	.dword	$str$28


//--------------------- .text._ZN7cutlass13device_kernelINS_4gemm6kernel13GemmUniversalIN4cute5tupleIJiiiiEEENS1_10collective13CollectiveMmaINS1_35MainloopSm100TmaUmmaWarpSpecializedILi2ELi2ELi4ENS5_IJNS4_1CILi1EEENSA_ILi8EEESB_EEEEENS5_IJNSA_ILi64EEENSA_ILi128EEESG_EEEfNS5_IJlSB_lEEEfSI_NS4_8TiledMMAINS4_8MMA_AtomIJNS4_17SM100_MMA_TF32_SSINS_10tfloat32_tESM_fLi64ELi128ELNS4_4UMMA5MajorE0ELSO_0ELNSN_7ScaleInE0ELSP_0EEEEEENS4_6LayoutINS5_IJSB_SB_SB_EEENS5_IJNSA_ILi0EEESU_SU_EEEEENS5_IJNS4_10UnderscoreESX_SX_EEEEENS4_23SM90_TMA_LOAD_MULTICASTENS4_14ComposedLayoutINS4_7SwizzleILi3ELi4ELi3EEENS4_18smem_ptr_flag_bitsILi32EEENSS_INS5_IJSC_NSA_ILi32EEEEEENS5_IJS16_SB_EEEEEEEvNS4_8identityENS4_13SM90_TMA_LOADES1A_vS1B_EENS_8epilogue10collective18CollectiveEpilogueINS1E_23Sm100TmaWarpSpecializedILi4ELi2ELi16ELb1ELb0EEEJSH_NS5_IJNSS_ISF_SB_EENSS_IS16_SB_EEEEEfSI_fSI_NS1E_6fusion15FusionCallbacksIS1I_NS1M_17LinearCombinationIffffLNS_15FloatRoundStyleE2EEESH_S1L_JEEENS4_5SM1004TMEM4LOAD26SM100_TMEM_LOAD_16dp128b8xES1C_S1A_NS4_17SM75_U32x4_LDSM_NENS4_14SM90_TMA_STOREES1A_NS4_17SM90_U32x4_STSM_NENS4_39AutoVectorizingCopyWithAssumedAlignmentILi128EEEEEEvvEEEEvNT_6ParamsE --------------------------
	.section	.text._ZN7cutlass13device_kernelINS_4gemm6kernel13GemmUniversalIN4cute5tupleIJiiiiEEENS1_10collective13CollectiveMmaINS1_35MainloopSm100TmaUmmaWarpSpecializedILi2ELi2ELi4ENS5_IJNS4_1CILi1EEENSA_ILi8EEESB_EEEEENS5_IJNSA_ILi64EEENSA_ILi128EEESG_EEEfNS5_IJlSB_lEEEfSI_NS4_8TiledMMAINS4_8MMA_AtomIJNS4_17SM100_MMA_TF32_SSINS_10tfloat32_tESM_fLi64ELi128ELNS4_4UMMA5MajorE0ELSO_0ELNSN_7ScaleInE0ELSP_0EEEEEENS4_6LayoutINS5_IJSB_SB_SB_EEENS5_IJNSA_ILi0EEESU_SU_EEEEENS5_IJNS4_10UnderscoreESX_SX_EEEEENS4_23SM90_TMA_LOAD_MULTICASTENS4_14ComposedLayoutINS4_7SwizzleILi3ELi4ELi3EEENS4_18smem_ptr_flag_bitsILi32EEENSS_INS5_IJSC_NSA_ILi32EEEEEENS5_IJS16_SB_EEEEEEEvNS4_8identityENS4_13SM90_TMA_LOADES1A_vS1B_EENS_8epilogue10collective18CollectiveEpilogueINS1E_23Sm100TmaWarpSpecializedILi4ELi2ELi16ELb1ELb0EEEJSH_NS5_IJNSS_ISF_SB_EENSS_IS16_SB_EEEEEfSI_fSI_NS1E_6fusion15FusionCallbacksIS1I_NS1M_17LinearCombinationIffffLNS_15FloatRoundStyleE2EEESH_S1L_JEEENS4_5SM1004TMEM4LOAD26SM100_TMEM_LOAD_16dp128b8xES1C_S1A_NS4_17SM75_U32x4_LDSM_NENS4_14SM90_TMA_STOREES1A_NS4_17SM90_U32x4_STSM_NENS4_39AutoVectorizingCopyWithAssumedAlignmentILi128EEEEEEvvEEEEvNT_6ParamsE,"ax",@progbits
	.align	128
.text._ZN7cutlass13device_kernelINS_4gemm6kernel13GemmUniversalIN4cute5tupleIJiiiiEEENS1_10collective13CollectiveMmaINS1_35MainloopSm100TmaUmmaWarpSpecializedILi2ELi2ELi4ENS5_IJNS4_1CILi1EEENSA_ILi8EEESB_EEEEENS5_IJNSA_ILi64EEENSA_ILi128EEESG_EEEfNS5_IJlSB_lEEEfSI_NS4_8TiledMMAINS4_8MMA_AtomIJNS4_17SM100_MMA_TF32_SSINS_10tfloat32_tESM_fLi64ELi128ELNS4_4UMMA5MajorE0ELSO_0ELNSN_7ScaleInE0ELSP_0EEEEEENS4_6LayoutINS5_IJSB_SB_SB_EEENS5_IJNSA_ILi0EEESU_SU_EEEEENS5_IJNS4_10UnderscoreESX_SX_EEEEENS4_23SM90_TMA_LOAD_MULTICASTENS4_14ComposedLayoutINS4_7SwizzleILi3ELi4ELi3EEENS4_18smem_ptr_flag_bitsILi32EEENSS_INS5_IJSC_NSA_ILi32EEEEEENS5_IJS16_SB_EEEEEEEvNS4_8identityENS4_13SM90_TMA_LOADES1A_vS1B_EENS_8epilogue10collective18CollectiveEpilogueINS1E_23Sm100TmaWarpSpecializedILi4ELi2ELi16ELb1ELb0EEEJSH_NS5_IJNSS_ISF_SB_EENSS_IS16_SB_EEEEEfSI_fSI_NS1E_6fusion15FusionCallbacksIS1I_NS1M_17LinearCombinationIffffLNS_15FloatRoundStyleE2EEESH_S1L_JEEENS4_5SM1004TMEM4LOAD26SM100_TMEM_LOAD_16dp128b8xES1C_S1A_NS4_17SM75_U32x4_LDSM_NENS4_14SM90_TMA_STOREES1A_NS4_17SM90_U32x4_STSM_NENS4_39AutoVectorizingCopyWithAssumedAlignmentILi128EEEEEEvvEEEEvNT_6ParamsE:
        .type           _ZN7cutlass13device_kernelINS_4gemm6kernel13GemmUniversalIN4cute5tupleIJiiiiEEENS1_10collective13CollectiveMmaINS1_35MainloopSm100TmaUmmaWarpSpecializedILi2ELi2ELi4ENS5_IJNS4_1CILi1EEENSA_ILi8EEESB_EEEEENS5_IJNSA_ILi64EEENSA_ILi128EEESG_EEEfNS5_IJlSB_lEEEfSI_NS4_8TiledMMAINS4_8MMA_AtomIJNS4_17SM100_MMA_TF32_SSINS_10tfloat32_tESM_fLi64ELi128ELNS4_4UMMA5MajorE0ELSO_0ELNSN_7ScaleInE0ELSP_0EEEEEENS4_6LayoutINS5_IJSB_SB_SB_EEENS5_IJNSA_ILi0EEESU_SU_EEEEENS5_IJNS4_10UnderscoreESX_SX_EEEEENS4_23SM90_TMA_LOAD_MULTICASTENS4_14ComposedLayoutINS4_7SwizzleILi3ELi4ELi3EEENS4_18smem_ptr_flag_bitsILi32EEENSS_INS5_IJSC_NSA_ILi32EEEEEENS5_IJS16_SB_EEEEEEEvNS4_8identityENS4_13SM90_TMA_LOADES1A_vS1B_EENS_8epilogue10collective18CollectiveEpilogueINS1E_23Sm100TmaWarpSpecializedILi4ELi2ELi16ELb1ELb0EEEJSH_NS5_IJNSS_ISF_SB_EENSS_IS16_SB_EEEEEfSI_fSI_NS1E_6fusion15FusionCallbacksIS1I_NS1M_17LinearCombinationIffffLNS_15FloatRoundStyleE2EEESH_S1L_JEEENS4_5SM1004TMEM4LOAD26SM100_TMEM_LOAD_16dp128b8xES1C_S1A_NS4_17SM75_U32x4_LDSM_NENS4_14SM90_TMA_STOREES1A_NS4_17SM90_U32x4_STSM_NENS4_39AutoVectorizingCopyWithAssumedAlignmentILi128EEEEEEvvEEEEvNT_6ParamsE,@function
        .size           _ZN7cutlass13device_kernelINS_4gemm6kernel13GemmUniversalIN4cute5tupleIJiiiiEEENS1_10collective13CollectiveMmaINS1_35MainloopSm100TmaUmmaWarpSpecializedILi2ELi2ELi4ENS5_IJNS4_1CILi1EEENSA_ILi8EEESB_EEEEENS5_IJNSA_ILi64EEENSA_ILi128EEESG_EEEfNS5_IJlSB_lEEEfSI_NS4_8TiledMMAINS4_8MMA_AtomIJNS4_17SM100_MMA_TF32_SSINS_10tfloat32_tESM_fLi64ELi128ELNS4_4UMMA5MajorE0ELSO_0ELNSN_7ScaleInE0ELSP_0EEEEEENS4_6LayoutINS5_IJSB_SB_SB_EEENS5_IJNSA_ILi0EEESU_SU_EEEEENS5_IJNS4_10UnderscoreESX_SX_EEEEENS4_23SM90_TMA_LOAD_MULTICASTENS4_14ComposedLayoutINS4_7SwizzleILi3ELi4ELi3EEENS4_18smem_ptr_flag_bitsILi32EEENSS_INS5_IJSC_NSA_ILi32EEEEEENS5_IJS16_SB_EEEEEEEvNS4_8identityENS4_13SM90_TMA_LOADES1A_vS1B_EENS_8epilogue10collective18CollectiveEpilogueINS1E_23Sm100TmaWarpSpecializedILi4ELi2ELi16ELb1ELb0EEEJSH_NS5_IJNSS_ISF_SB_EENSS_IS16_SB_EEEEEfSI_fSI_NS1E_6fusion15FusionCallbacksIS1I_NS1M_17LinearCombinationIffffLNS_15FloatRoundStyleE2EEESH_S1L_JEEENS4_5SM1004TMEM4LOAD26SM100_TMEM_LOAD_16dp128b8xES1C_S1A_NS4_17SM75_U32x4_LDSM_NENS4_14SM90_TMA_STOREES1A_NS4_17SM90_U32x4_STSM_NENS4_39AutoVectorizingCopyWithAssumedAlignmentILi128EEEEEEvvEEEEvNT_6ParamsE,(.L_x_181 - _ZN7cutlass13device_kernelINS_4gemm6kernel13GemmUniversalIN4cute5tupleIJiiiiEEENS1_10collective13CollectiveMmaINS1_35MainloopSm100TmaUmmaWarpSpecializedILi2ELi2ELi4ENS5_IJNS4_1CILi1EEENSA_ILi8EEESB_EEEEENS5_IJNSA_ILi64EEENSA_ILi128EEESG_EEEfNS5_IJlSB_lEEEfSI_NS4_8TiledMMAINS4_8MMA_AtomIJNS4_17SM100_MMA_TF32_SSINS_10tfloat32_tESM_fLi64ELi128ELNS4_4UMMA5MajorE0ELSO_0ELNSN_7ScaleInE0ELSP_0EEEEEENS4_6LayoutINS5_IJSB_SB_SB_EEENS5_IJNSA_ILi0EEESU_SU_EEEEENS5_IJNS4_10UnderscoreESX_SX_EEEEENS4_23SM90_TMA_LOAD_MULTICASTENS4_14ComposedLayoutINS4_7SwizzleILi3ELi4ELi3EEENS4_18smem_ptr_flag_bitsILi32EEENSS_INS5_IJSC_NSA_ILi32EEEEEENS5_IJS16_SB_EEEEEEEvNS4_8identityENS4_13SM90_TMA_LOADES1A_vS1B_EENS_8epilogue10collective18CollectiveEpilogueINS1E_23Sm100TmaWarpSpecializedILi4ELi2ELi16ELb1ELb0EEEJSH_NS5_IJNSS_ISF_SB_EENSS_IS16_SB_EEEEEfSI_fSI_NS1E_6fusion15FusionCallbacksIS1I_NS1M_17LinearCombinationIffffLNS_15FloatRoundStyleE2EEESH_S1L_JEEENS4_5SM1004TMEM4LOAD26SM100_TMEM_LOAD_16dp128b8xES1C_S1A_NS4_17SM75_U32x4_LDSM_NENS4_14SM90_TMA_STOREES1A_NS4_17SM90_U32x4_STSM_NENS4_39AutoVectorizingCopyWithAssumedAlignmentILi128EEEEEEvvEEEEvNT_6ParamsE)
        .other          _ZN7cutlass13device_kernelINS_4gemm6kernel13GemmUniversalIN4cute5tupleIJiiiiEEENS1_10collective13CollectiveMmaINS1_35MainloopSm100TmaUmmaWarpSpecializedILi2ELi2ELi4ENS5_IJNS4_1CILi1EEENSA_ILi8EEESB_EEEEENS5_IJNSA_ILi64EEENSA_ILi128EEESG_EEEfNS5_IJlSB_lEEEfSI_NS4_8TiledMMAINS4_8MMA_AtomIJNS4_17SM100_MMA_TF32_SSINS_10tfloat32_tESM_fLi64ELi128ELNS4_4UMMA5MajorE0ELSO_0ELNSN_7ScaleInE0ELSP_0EEEEEENS4_6LayoutINS5_IJSB_SB_SB_EEENS5_IJNSA_ILi0EEESU_SU_EEEEENS5_IJNS4_10UnderscoreESX_SX_EEEEENS4_23SM90_TMA_LOAD_MULTICASTENS4_14ComposedLayoutINS4_7SwizzleILi3ELi4ELi3EEENS4_18smem_ptr_flag_bitsILi32EEENSS_INS5_IJSC_NSA_ILi32EEEEEENS5_IJS16_SB_EEEEEEEvNS4_8identityENS4_13SM90_TMA_LOADES1A_vS1B_EENS_8epilogue10collective18CollectiveEpilogueINS1E_23Sm100TmaWarpSpecializedILi4ELi2ELi16ELb1ELb0EEEJSH_NS5_IJNSS_ISF_SB_EENSS_IS16_SB_EEEEEfSI_fSI_NS1E_6fusion15FusionCallbacksIS1I_NS1M_17LinearCombinationIffffLNS_15FloatRoundStyleE2EEESH_S1L_JEEENS4_5SM1004TMEM4LOAD26SM100_TMEM_LOAD_16dp128b8xES1C_S1A_NS4_17SM75_U32x4_LDSM_NENS4_14SM90_TMA_STOREES1A_NS4_17SM90_U32x4_STSM_NENS4_39AutoVectorizingCopyWithAssumedAlignmentILi128EEEEEEvvEEEEvNT_6ParamsE,@"STO_CUDA_ENTRY STV_DEFAULT"
_ZN7cutlass13device_kernelINS_4gemm6kernel13GemmUniversalIN4cute5tupleIJiiiiEEENS1_10collective13CollectiveMmaINS1_35MainloopSm100TmaUmmaWarpSpecializedILi2ELi2ELi4ENS5_IJNS4_1CILi1EEENSA_ILi8EEESB_EEEEENS5_IJNSA_ILi64EEENSA_ILi128EEESG_EEEfNS5_IJlSB_lEEEfSI_NS4_8TiledMMAINS4_8MMA_AtomIJNS4_17SM100_MMA_TF32_SSINS_10tfloat32_tESM_fLi64ELi128ELNS4_4UMMA5MajorE0ELSO_0ELNSN_7ScaleInE0ELSP_0EEEEEENS4_6LayoutINS5_IJSB_SB_SB_EEENS5_IJNSA_ILi0EEESU_SU_EEEEENS5_IJNS4_10UnderscoreESX_SX_EEEEENS4_23SM90_TMA_LOAD_MULTICASTENS4_14ComposedLayoutINS4_7SwizzleILi3ELi4ELi3EEENS4_18smem_ptr_flag_bitsILi32EEENSS_INS5_IJSC_NSA_ILi32EEEEEENS5_IJS16_SB_EEEEEEEvNS4_8identityENS4_13SM90_TMA_LOADES1A_vS1B_EENS_8epilogue10collective18CollectiveEpilogueINS1E_23Sm100TmaWarpSpecializedILi4ELi2ELi16ELb1ELb0EEEJSH_NS5_IJNSS_ISF_SB_EENSS_IS16_SB_EEEEEfSI_fSI_NS1E_6fusion15FusionCallbacksIS1I_NS1M_17LinearCombinationIffffLNS_15FloatRoundStyleE2EEESH_S1L_JEEENS4_5SM1004TMEM4LOAD26SM100_TMEM_LOAD_16dp128b8xES1C_S1A_NS4_17SM75_U32x4_LDSM_NENS4_14SM90_TMA_STOREES1A_NS4_17SM90_U32x4_STSM_NENS4_39AutoVectorizingCopyWithAssumedAlignmentILi128EEEEEEvvEEEEvNT_6ParamsE:
[----:B------:R-:W1:Y:S01]  /*0000*/  LDC R1, c[0x0][0x37c] ;  /* 0x0000df00ff017b82 */ /* 0x000e620000000800 */
[----:B------:R-:W2:Y:S01]  /*0010*/  S2R R64, SR_TID.X ;  /* 0x0000000000407919 */ /* 0x000ea20000002100 */
[----:B------:R-:W3:Y:S01]  /*0020*/  LDCU.64 UR8, c[0x0][0x890] ;  /* 0x00011200ff0877ac */ /* 0x000ee20008000a00 */
[----:B------:R-:W-:Y:S02]  /*0030*/  PRMT R52, RZ, 0x7610, R52 ;  /* 0x00007610ff347816 */ /* 0x000fe40000000034 */
[----:B------:R-:W-:Y:S01]  /*0040*/  ELECT P4, URZ, PT ;  /* 0x0000000000ff782f */ /* 0x000fe20003880000 */
[----:B---3--:R-:W-:-:S04]  /*0050*/  UISETP.NE.U32.AND UP0, UPT, UR8, URZ, UPT ;  /* 0x000000ff0800728c */ /* 0x008fc8000bf05070 */
[----:B------:R-:W-:Y:S01]  /*0060*/  UISETP.NE.AND.EX UP0, UPT, UR9, URZ, UPT, UP0 ;  /* 0x000000ff0900728c */ /* 0x000fe2000bf05300 */
[----:B--2---:R-:W-:-:S05]  /*0070*/  SHF.R.U32.HI R53, RZ, 0x5, R64 ;  /* 0x00000005ff357819 */ /* 0x004fca0000011640 */
[----:B------:R-:W2:Y:S02]  /*0080*/  SHFL.IDX PT, R0, R53, RZ, 0x1f ;  /* 0x00001fff35007589 */ /* 0x000ea400000e0000 */
[----:B--2---:R-:W-:Y:S01]  /*0090*/  R2UR UR17, R0 ;  /* 0x00000000001172ca */ /* 0x004fe200000e0000 */
[----:B-1----:R-:W-:-:S14]  /*00a0*/  BRA.U UP0, `(.L_x_0) ;  /* 0x0000000100307547 */ /* 0x002fdc000b800000 */
[----:B------:R-:W1:Y:S02]  /*00b0*/  LDCU.64 UR4, c[0x0][0x888] ;  /* 0x00011100ff0477ac */ /* 0x000e640008000a00 */
[----:B-1----:R-:W-:-:S04]  /*00c0*/  UISETP.NE.U32.AND UP0, UPT, UR4, URZ, UPT ;  /* 0x000000ff0400728c */ /* 0x002fc8000bf05070 */
[----:B------:R-:W-:-:S09]  /*00d0*/  UISETP.NE.AND.EX UP0, UPT, UR5, URZ, UPT, UP0 ;  /* 0x000000ff0500728c */ /* 0x000fd2000bf05300 */
[----:B------:R-:W-:Y:S05]  /*00e0*/  BRA.U !UP0, `(.L_x_1) ;  /* 0x0000000108147547 */ /* 0x000fea000b800000 */
[----:B------:R-:W1:Y:S01]  /*00f0*/  LDC.64 R2, c[0x0][0x888] ;  /* 0x00022200ff027b82 */ /* 0x000e620000000a00 */
[----:B------:R-:W1:Y:S02]  /*0100*/  LDCU.64 UR4, c[0x0][0x358] ;  /* 0x00006b00ff0477ac */ /* 0x000e640008000a00 */
[----:B-1----:R1:W5:Y:S01]  /*0110*/  LDG.E R27, desc[UR4][R2.64] ;  /* 0x00000004021b7981 */ /* 0x002362000c1e1900 */
[----:B------:R-:W-:Y:S01]  /*0120*/  HFMA2 R52, -RZ, RZ, 0, 5.9604644775390625e-08 ;  /* 0x00000001ff347431 */ /* 0x000fe200000001ff */
[----:B------:R-:W-:Y:S05]  /*0130*/  BRA `(.L_x_0) ;  /* 0x00000000000c7947 */ /* 0x000fea0003800000 */
.L_x_1:
[----:B------:R-:W1:Y:S01]  /*0140*/  LDCU UR4, c[0x0][0x880] ;  /* 0x00011000ff0477ac */ /* 0x000e620008000800 */
[----:B------:R-:W-:Y:S01]  /*0150*/  HFMA2 R52, -RZ, RZ, 0, 5.9604644775390625e-08 ;  /* 0x00000001ff347431 */ /* 0x000fe200000001ff */
[----:B-1----:R-:W-:-:S07]  /*0160*/  MOV R27, UR4 ;  /* 0x00000004001b7c02 */ /* 0x002fce0008000f00 */
.L_x_0:
[----:B------:R-:W2:Y:S02]  /*0170*/  LDCU.64 UR4, c[0x0][0x8b0] ;  /* 0x00011600ff0477ac */ /* 0x000ea40008000a00 */
[----:B--2---:R-:W-:-:S04]  /*0180*/  UISETP.NE.U32.AND UP0, UPT, UR4, URZ, UPT ;  /* 0x000000ff0400728c */ /* 0x004fc8000bf05070 */
[----:B------:R-:W-:-:S09]  /*0190*/  UISETP.NE.AND.EX UP0, UPT, UR5, URZ, UPT, UP0 ;  /* 0x000000ff0500728c */ /* 0x000fd2000bf05300 */
[----:B------:R-:W-:Y:S05]  /*01a0*/  BRA.U UP0, `(.L_x_2) ;  /* 0x0000000100287547 */ /* 0x000fea000b800000 */
[----:B------:R-:W2:Y:S02]  /*01b0*/  LDCU.64 UR4, c[0x0][0x8a8] ;  /* 0x00011500ff0477ac */ /* 0x000ea40008000a00 */
[----:B--2---:R-:W-:-:S04]  /*01c0*/  UISETP.NE.U32.AND UP0, UPT, UR4, URZ, UPT ;  /* 0x000000ff0400728c */ /* 0x004fc8000bf05070 */
[----:B------:R-:W-:-:S09]  /*01d0*/  UISETP.NE.AND.EX UP0, UPT, UR5, URZ, UPT, UP0 ;  /* 0x000000ff0500728c */ /* 0x000fd2000bf05300 */
[----:B------:R-:W-:Y:S05]  /*01e0*/  BRA.U !UP0, `(.L_x_3) ;  /* 0x0000000108107547 */ /* 0x000fea000b800000 */
[----:B------:R-:W2:Y:S01]  /*01f0*/  LDC.64 R24, c[0x0][0x8a8] ;  /* 0x00022a00ff187b82 */ /* 0x000ea20000000a00 */
[----:B------:R-:W2:Y:S02]  /*0200*/  LDCU.64 UR4, c[0x0][0x358] ;  /* 0x00006b00ff0477ac */ /* 0x000ea40008000a00 */
[----:B--2---:R2:W5:Y:S01]  /*0210*/  LDG.E R24, desc[UR4][R24.64] ;  /* 0x0000000418187981 */ /* 0x004562000c1e1900 */
[----:B------:R-:W-:Y:S05]  /*0220*/  BRA `(.L_x_2) ;  /* 0x0000000000087947 */ /* 0x000fea0003800000 */
.L_x_3:
[----:B------:R-:W2:Y:S02]  /*0230*/  LDCU UR4, c[0x0][0x8a0] ;  /* 0x00011400ff0477ac */ /* 0x000ea40008000800 */
[----:B--2---:R-:W-:Y:S02]  /*0240*/  MOV R24, UR4 ;  /* 0x0000000400187c02 */ /* 0x004fe40008000f00 */
.L_x_2:
[----:B------:R-:W-:Y:S01]  /*0250*/  IMAD.U32 R0, RZ, RZ, UR17 ;  /* 0x00000011ff007e24 */ /* 0x000fe2000f8e00ff */
[----:B------:R-:W-:Y:S04]  /*0260*/  BSSY.RECONVERGENT B0, `(.L_x_4) ;  /* 0x000000c000007945 */ /* 0x000fe80003800200 */
[C---:B------:R-:W-:Y:S02]  /*0270*/  ISETP.NE.OR P1, PT, R0.reuse, 0x1, !P4 ;  /* 0x000000010000780c */ /* 0x040fe40006725670 */
[----:B------:R-:W-:-:S11]  /*0280*/  ISETP.NE.OR P0, PT, R0, 0x3, !P4 ;  /* 0x000000030000780c */ /* 0x000fd60006705670 */
[----:B------:R-:W-:Y:S05]  /*0290*/  @P1 BRA `(.L_x_5) ;  /* 0x0000000000201947 */ /* 0x000fea0003800000 */
[----:B------:R-:W3:Y:S02]  /*02a0*/  LDCU.64 UR4, c[0x0][0x348] ;  /* 0x00006900ff0477ac */ /* 0x000ee40008000a00 */
[----:B---3--:R-:W-:Y:S02]  /*02b0*/  UIADD3 UR6, UP1, UPT, UR4, 0x80, URZ ;  /* 0x0000008004067890 */ /* 0x008fe4000ff3e0ff */
[----:B------:R-:W-:Y:S02]  /*02c0*/  UIADD3 UR4, UP0, UPT, UR4, 0x180, URZ ;  /* 0x0000018004047890 */ /* 0x000fe4000ff1e0ff */
[----:B------:R-:W-:Y:S02]  /*02d0*/  UIADD3.X UR7, UPT, UPT, URZ, UR5, URZ, UP1, !UPT ;  /* 0x00000005ff077290 */ /* 0x000fe40008ffe4ff */
[----:B------:R-:W-:-:S07]  /*02e0*/  UIADD3.X UR5, UPT, UPT, URZ, UR5, URZ, UP0, !UPT ;  /* 0x00000005ff057290 */ /* 0x000fce00087fe4ff */
[----:B------:R3:W-:Y:S02]  /*02f0*/  UTMACCTL.PF [UR6] ;  /* 0x00000000060079b9 */ /* 0x0007e40008040000 */
[----:B------:R3:W-:Y:S02]  /*0300*/  UTMACCTL.PF [UR4] ;  /* 0x00000000040079b9 */ /* 0x0007e40008040000 */
[----:B---3--:R-:W-:Y:S01]  /*0310*/  NOP ;  /* 0x0000000000007918 */ /* 0x008fe20000000000 */
.L_x_5:
[----:B------:R-:W-:Y:S05]  /*0320*/  BSYNC.RECONVERGENT B0 ;  /* 0x0000000000007941 */ /* 0x000fea0003800200 */
.L_x_4:
[----:B------:R-:W-:Y:S04]  /*0330*/  BSSY.RECONVERGENT B0, `(.L_x_6) ;  /* 0x000000a000007945 */ /* 0x000fe80003800200 */
        /* <DEDUP_REMOVED lines=9> */
.L_x_7:
[----:B------:R-:W-:Y:S05]  /*03d0*/  BSYNC.RECONVERGENT B0 ;  /* 0x0000000000007941 */ /* 0x000fea0003800200 */
.L_x_6:
[----:B------:R-:W3:Y:S01]  /*03e0*/  LDCU.64 UR4, c[0x0][0x888] ;  /* 0x00011100ff0477ac */ /* 0x000ee20008000a00 */
[----:B------:R-:W-:Y:S02]  /*03f0*/  UISETP.EQ.U32.AND UP1, UPT, UR8, URZ, UPT ;  /* 0x000000ff0800728c */ /* 0x000fe4000bf22070 */
[----:B------:R-:W-:Y:S02]  /*0400*/  UPLOP3.LUT UP3, UPT, UPT, UPT, UPT, 0x80, 0x8 ;  /* 0x000000000008789c */ /* 0x000fe40003f6f070 */
[----:B---3--:R-:W-:-:S04]  /*0410*/  UISETP.NE.U32.AND UP0, UPT, UR4, URZ, UPT ;  /* 0x000000ff0400728c */ /* 0x008fc8000bf05070 */
[----:B------:R-:W-:-:S04]  /*0420*/  UISETP.NE.AND.EX UP0, UPT, UR5, URZ, UPT, UP0 ;  /* 0x000000ff0500728c */ /* 0x000fc8000bf05300 */
[----:B------:R-:W-:-:S04]  /*0430*/  UISETP.EQ.OR.EX UP2, UPT, UR9, URZ, !UP0, UP1 ;  /* 0x000000ff0900728c */ /* 0x000fc8000c742710 */
[----:B------:R-:W-:-:S05]  /*0440*/  UP2UR UR63, UPR, URZ, 0x4 ;  /* 0x00000004ff3f7883 */ /* 0x000fca0008000000 */
[----:B------:R-:W-:Y:S07]  /*0450*/  BRA.U !UP2, `(.L_x_8) ;  /* 0x000000010a207547 */ /* 0x000fee000b800000 */
[----:B------:R-:W-:Y:S01]  /*0460*/  UISETP.NE.U32.AND UP1, UPT, UR8, URZ, UPT ;  /* 0x000000ff0800728c */ /* 0x000fe2000bf25070 */
[----:B-----5:R-:W-:Y:S01]  /*0470*/  FSETP.NEU.AND P0, PT, R27, RZ, PT ;  /* 0x000000ff1b00720b */ /* 0x020fe20003f0d000 */
[----:B------:R-:W-:Y:S02]  /*0480*/  USEL UR4, URZ, 0xffffffff, UP0 ;  /* 0xffffffffff047887 */ /* 0x000fe40008000000 */
[----:B------:R-:W-:-:S10]  /*0490*/  UISETP.NE.AND.EX UP1, UPT, UR9, URZ, UPT, UP1 ;  /* 0x000000ff0900728c */ /* 0x000fd4000bf25310 */
[----:B------:R-:W-:Y:S01]  /*04a0*/  VOTEU.ANY UP0, P0 ;  /* 0x0000000000ff7886 */ /* 0x000fe20000000100 */
[----:B------:R-:W-:-:S04]  /*04b0*/  @!UP1 USEL UR4, URZ, 0xffffffff, UP0 ;  /* 0xffffffffff049887 */ /* 0x000fc80008000000 */
[----:B------:R-:W-:-:S04]  /*04c0*/  ULOP3.LUT UR4, UR4, 0x1, URZ, 0xc0, !UPT ;  /* 0x0000000104047892 */ /* 0x000fc8000f8ec0ff */
[----:B------:R-:W-:-:S11]  /*04d0*/  UISETP.NE.U32.AND UP3, UPT, UR4, 0x1, UPT ;  /* 0x000000010400788c */ /* 0x000fd6000bf65070 */
.L_x_8:
[----:B-1----:R-:W1:Y:S01]  /*04e0*/  SHFL.IDX PT, R2, R53, RZ, 0x1f ;  /* 0x00001fff35027589 */ /* 0x002e6200000e0000 */
[----:B------:R-:W-:-:S04]  /*04f0*/  UISETP.NE.AND UP0, UPT, UR17, 0x2, UPT ;  /* 0x000000021100788c */ /* 0x000fc8000bf05270 */
[----:B------:R-:W-:Y:S01]  /*0500*/  USEL UR45, URZ, 0x1, UP0 ;  /* 0x00000001ff2d7887 */ /* 0x000fe20008000000 */
[----:B-1----:R-:W-:-:S13]  /*0510*/  ISETP.NE.AND P0, PT, R2, RZ, PT ;  /* 0x000000ff0200720c */ /* 0x002fda0003f05270 */
[----:B------:R-:W-:Y:S05]  /*0520*/  @P0 BRA `(.L_x_9) ;  /* 0x0000000000480947 */ /* 0x000fea0003800000 */
[----:B------:R-:W1:Y:S01]  /*0530*/  S2UR UR4, SR_CgaCtaId ;  /* 0x00000000000479c3 */ /* 0x000e620000008800 */
[----:B------:R-:W-:Y:S01]  /*0540*/  UMOV UR5, 0x400 ;  /* 0x0000040000057882 */ /* 0x000fe20000000000 */
[----:B------:R-:W-:Y:S01]  /*0550*/  UMOV UR8, 0x1 ;  /* 0x0000000100087882 */ /* 0x000fe20000000000 */
[----:B------:R-:W-:Y:S01]  /*0560*/  UMOV UR6, 0x8 ;  /* 0x0000000800067882 */ /* 0x000fe20000000000 */
[----:B------:R-:W-:-:S04]  /*0570*/  UIADD3 UR8, UPT, UPT, -UR8, 0x100000, URZ ;  /* 0x0010000008087890 */ /* 0x000fc8000fffe1ff */
[----:B------:R-:W-:Y:S02]  /*0580*/  USHF.L.U32 UR9, UR8, 0xb, URZ ;  /* 0x0000000b08097899 */ /* 0x000fe400080006ff */
[----:B------:R-:W-:Y:S02]  /*0590*/  USHF.L.U32 UR8, UR8, 0x1, URZ ;  /* 0x0000000108087899 */ /* 0x000fe400080006ff */
[----:B------:R-:W-:-:S04]  /*05a0*/  UIADD3 UR6, UPT, UPT, -UR6, 0x100000, URZ ;  /* 0x0010000006067890 */ /* 0x000fc8000fffe1ff */
[----:B------:R-:W-:Y:S02]  /*05b0*/  USHF.L.U32 UR7, UR6, 0xb, URZ ;  /* 0x0000000b06077899 */ /* 0x000fe400080006ff */
[----:B------:R-:W-:Y:S01]  /*05c0*/  USHF.L.U32 UR6, UR6, 0x1, URZ ;  /* 0x0000000106067899 */ /* 0x000fe200080006ff */
[----:B------:R-:W-:Y:S01]  /*05d0*/  ELECT P0, URZ, PT ;  /* 0x0000000000ff782f */ /* 0x000fe20003800000 */
[----:B-1----:R-:W-:Y:S01]  /*05e0*/  ULEA UR4, UR4, UR5, 0x18 ;  /* 0x0000000504047291 */ /* 0x002fe2000f8ec0ff */
[----:B------:R-:W1:Y:S11]  /*05f0*/  FENCE.VIEW.ASYNC.S ;  /* 0x00000000000073c6 */ /* 0x000e760000000000 */
[----:B-1----:R1:W3:Y:S01]  /*0600*/  SYNCS.EXCH.64 URZ, [UR4], UR8 ;  /* 0x0000000804ff75b2 */ /* 0x0022e20008000100 */
[----:B------:R1:W4:Y:S01]  /*0610*/  SYNCS.EXCH.64 URZ, [UR4+0x10], UR6 ;  /* 0x0000100604ff75b2 */ /* 0x0003220008000100 */
[----:B------:R1:W1:Y:S01]  /*0620*/  SYNCS.EXCH.64 URZ, [UR4+0x8], UR8 ;  /* 0x0000080804ff75b2 */ /* 0x0002620008000100 */
[----:B------:R1:W1:Y:S01]  /*0630*/  SYNCS.EXCH.64 URZ, [UR4+0x18], UR6 ;  /* 0x0000180604ff75b2 */ /* 0x0002620008000100 */
[----:B------:R-:W-:Y:S01]  /*0640*/  NOP ;  /* 0x0000000000007918 */ /* 0x000fe20000000000 */
.L_x_9:
[----:B------:R-:W2:Y:S01]  /*0650*/  SHFL.IDX PT, R2, R53, RZ, 0x1f ;  /* 0x00001fff35027589 */ /* 0x000ea200000e0000 */
[----:B------:R-:W-:Y:S01]  /*0660*/  NOP ;  /* 0x0000000000007918 */ /* 0x000fe20000000000 */
[----:B--2---:R-:W-:-:S13]  /*0670*/  ISETP.NE.AND P0, PT, R2, 0x1, PT ;  /* 0x000000010200780c */ /* 0x004fda0003f05270 */
[----:B------:R-:W-:Y:S05]  /*0680*/  @P0 BRA `(.L_x_10) ;  /* 0x0000000000580947 */ /* 0x000fea0003800000 */
[----:B-1----:R-:W1:Y:S01]  /*0690*/  S2UR UR4, SR_CgaCtaId ;  /* 0x00000000000479c3 */ /* 0x002e620000008800 */
        /* <DEDUP_REMOVED lines=12> */
[----:B-1----:R2:W1:Y:S01]  /*0760*/  SYNCS.EXCH.64 URZ, [UR4+0x20], UR8 ;  /* 0x0000200804ff75b2 */ /* 0x0024620008000100 */
[----:B------:R2:W1:Y:S01]  /*0770*/  SYNCS.EXCH.64 URZ, [UR4+0x40], UR6 ;  /* 0x0000400604ff75b2 */ /* 0x0004620008000100 */
[----:B------:R2:W1:Y:S01]  /*0780*/  SYNCS.EXCH.64 URZ, [UR4+0x28], UR8 ;  /* 0x0000280804ff75b2 */ /* 0x0004620008000100 */
[----:B------:R2:W1:Y:S01]  /*0790*/  SYNCS.EXCH.64 URZ, [UR4+0x48], UR6 ;  /* 0x0000480604ff75b2 */ /* 0x0004620008000100 */
[----:B------:R2:W1:Y:S01]  /*07a0*/  SYNCS.EXCH.64 URZ, [UR4+0x30], UR8 ;  /* 0x0000300804ff75b2 */ /* 0x0004620008000100 */
[----:B------:R2:W1:Y:S01]  /*07b0*/  SYNCS.EXCH.64 URZ, [UR4+0x50], UR6 ;  /* 0x0000500604ff75b2 */ /* 0x0004620008000100 */
[----:B------:R2:W1:Y:S01]  /*07c0*/  SYNCS.EXCH.64 URZ, [UR4+0x38], UR8 ;  /* 0x0000380804ff75b2 */ /* 0x0004620008000100 */
[----:B------:R2:W1:Y:S02]  /*07d0*/  SYNCS.EXCH.64 URZ, [UR4+0x58], UR6 ;  /* 0x0000580604ff75b2 */ /* 0x0004640008000100 */
[----:B--2---:R-:W-:Y:S01]  /*07e0*/  NOP ;  /* 0x0000000000007918 */ /* 0x004fe20000000000 */
.L_x_10:
[----:B------:R-:W2:Y:S01]  /*07f0*/  SHFL.IDX PT, R2, R53, RZ, 0x1f ;  /* 0x00001fff35027589 */ /* 0x000ea200000e0000 */
[----:B------:R-:W-:Y:S01]  /*0800*/  NOP ;  /* 0x0000000000007918 */ /* 0x000fe20000000000 */
[----:B--2---:R-:W-:-:S13]  /*0810*/  ISETP.NE.AND P0, PT, R2, 0x3, PT ;  /* 0x000000030200780c */ /* 0x004fda0003f05270 */
[----:B------:R-:W-:Y:S05]  /*0820*/  @P0 BRA `(.L_x_11) ;  /* 0x0000000000300947 */ /* 0x000fea0003800000 */
[----:B-1----:R-:W1:Y:S01]  /*0830*/  S2UR UR4, SR_CgaCtaId ;  /* 0x00000000000479c3 */ /* 0x002e620000008800 */
[----:B------:R-:W-:Y:S01]  /*0840*/  UMOV UR6, 0x400 ;  /* 0x0000040000067882 */ /* 0x000fe20000000000 */
[----:B------:R-:W-:Y:S01]  /*0850*/  UMOV UR5, 0x20 ;  /* 0x0000002000057882 */ /* 0x000fe20000000000 */
[----:B------:R-:W-:Y:S01]  /*0860*/  ELECT P0, URZ, PT ;  /* 0x0000000000ff782f */ /* 0x000fe20003800000 */
[----:B-1----:R-:W-:Y:S02]  /*0870*/  ULEA UR6, UR4, UR6, 0x18 ;  /* 0x0000000604067291 */ /* 0x002fe4000f8ec0ff */
[----:B------:R-:W-:-:S04]  /*0880*/  UIADD3 UR4, UPT, UPT, -UR5, 0x100000, URZ ;  /* 0x0010000005047890 */ /* 0x000fc8000fffe1ff */
[----:B------:R-:W-:Y:S02]  /*0890*/  USHF.L.U32 UR5, UR4, 0xb, URZ ;  /* 0x0000000b04057899 */ /* 0x000fe400080006ff */
[----:B------:R-:W-:Y:S01]  /*08a0*/  USHF.L.U32 UR4, UR4, 0x1, URZ ;  /* 0x0000000104047899 */ /* 0x000fe200080006ff */
[----:B------:R-:W1:Y:S11]  /*08b0*/  FENCE.VIEW.ASYNC.S ;  /* 0x00000000000073c6 */ /* 0x000e760000000000 */
[----:B-1----:R2:W1:Y:S01]  /*08c0*/  SYNCS.EXCH.64 URZ, [UR6+0x60], UR4 ;  /* 0x0000600406ff75b2 */ /* 0x0024620008000100 */
[----:B------:R2:W1:Y:S02]  /*08d0*/  SYNCS.EXCH.64 URZ, [UR6+0x68], UR4 ;  /* 0x0000680406ff75b2 */ /* 0x0004640008000100 */
[----:B--2---:R-:W-:Y:S01]  /*08e0*/  NOP ;  /* 0x0000000000007918 */ /* 0x004fe20000000000 */
.L_x_11:
[----:B------:R-:W2:Y:S01]  /*08f0*/  SHFL.IDX PT, R2, R53, RZ, 0x1f ;  /* 0x00001fff35027589 */ /* 0x000ea200000e0000 */
[----:B------:R-:W-:Y:S01]  /*0900*/  NOP ;  /* 0x0000000000007918 */ /* 0x000fe20000000000 */
[----:B--2---:R-:W-:-:S13]  /*0910*/  ISETP.NE.AND P0, PT, R2, 0x4, PT ;  /* 0x000000040200780c */ /* 0x004fda0003f05270 */
[----:B------:R-:W-:Y:S05]  /*0920*/  @P0 BRA `(.L_x_12) ;  /* 0x00000000004c0947 */ /* 0x000fea0003800000 */
[----:B-1----:R-:W1:Y:S01]  /*0930*/  S2UR UR6, SR_CgaCtaId ;  /* 0x00000000000679c3 */ /* 0x002e620000008800 */
[----:B------:R-:W-:Y:S01]  /*0940*/  UMOV UR4, 0x720 ;  /* 0x0000072000047882 */ /* 0x000fe20000000000 */
[----:B------:R-:W-:Y:S01]  /*0950*/  UMOV UR5, 0x400 ;  /* 0x0000040000057882 */ /* 0x000fe20000000000 */
[----:B------:R-:W-:Y:S01]  /*0960*/  USEL UR4, UR4, 0x620, UP3 ;  /* 0x0000062004047887 */ /* 0x000fe20009800000 */
[----:B------:R-:W-:Y:S01]  /*0970*/  UMOV UR8, 0x1 ;  /* 0x0000000100087882 */ /* 0x000fe20000000000 */
[----:B------:R-:W-:Y:S01]  /*0980*/  ELECT P0, URZ, PT ;  /* 0x0000000000ff782f */ /* 0x000fe20003800000 */
[----:B------:R-:W-:-:S04]  /*0990*/  UIADD3 UR8, UPT, UPT, -UR8, 0x100000, URZ ;  /* 0x0010000008087890 */ /* 0x000fc8000fffe1ff */
[----:B------:R-:W-:Y:S02]  /*09a0*/  USHF.L.U32 UR9, UR8, 0xb, URZ ;  /* 0x0000000b08097899 */ /* 0x000fe400080006ff */
[----:B------:R-:W-:Y:S02]  /*09b0*/  USHF.L.U32 UR8, UR8, 0x1, URZ ;  /* 0x0000000108087899 */ /* 0x000fe400080006ff */
[----:B-1----:R-:W-:Y:S02]  /*09c0*/  ULEA UR6, UR6, UR5, 0x18 ;  /* 0x0000000506067291 */ /* 0x002fe4000f8ec0ff */
[----:B------:R-:W-:-:S04]  /*09d0*/  UIADD3 UR4, UPT, UPT, -UR4, 0x100000, URZ ;  /* 0x0010000004047890 */ /* 0x000fc8000fffe1ff */
[----:B------:R-:W-:Y:S02]  /*09e0*/  USHF.L.U32 UR5, UR4, 0xb, URZ ;  /* 0x0000000b04057899 */ /* 0x000fe400080006ff */
[----:B------:R-:W-:Y:S01]  /*09f0*/  USHF.L.U32 UR4, UR4, 0x1, URZ ;  /* 0x0000000104047899 */ /* 0x000fe200080006ff */
[----:B------:R-:W1:Y:S03]  /*0a00*/  FENCE.VIEW.ASYNC.S ;  /* 0x00000000000073c6 */ /* 0x000e660000000000 */
[----:B-1----:R2:W1:Y:S08]  /*0a10*/  SYNCS.EXCH.64 URZ, [UR6+0x70], UR8 ;  /* 0x0000700806ff75b2 */ /* 0x0024700008000100 */
[----:B------:R2:W1:Y:S01]  /*0a20*/  SYNCS.EXCH.64 URZ, [UR6+0x80], UR4 ;  /* 0x0000800406ff75b2 */ /* 0x0004620008000100 */
[----:B------:R2:W1:Y:S01]  /*0a30*/  SYNCS.EXCH.64 URZ, [UR6+0x78], UR8 ;  /* 0x0000780806ff75b2 */ /* 0x0004620008000100 */
[----:B------:R2:W1:Y:S02]  /*0a40*/  SYNCS.EXCH.64 URZ, [UR6+0x88], UR4 ;  /* 0x0000880406ff75b2 */ /* 0x0004640008000100 */
[----:B--2---:R-:W-:Y:S01]  /*0a50*/  NOP ;  /* 0x0000000000007918 */ /* 0x004fe20000000000 */
.L_x_12:
        /* <DEDUP_REMOVED lines=26> */
.L_x_13:
[----:B------:R-:W2:Y:S01]  /*0c00*/  SHFL.IDX PT, R2, R53, RZ, 0x1f ;  /* 0x00001fff35027589 */ /* 0x000ea200000e0000 */
[----:B------:R-:W1:Y:S01]  /*0c10*/  S2UR UR54, SR_CgaCtaId ;  /* 0x00000000003679c3 */ /* 0x000e620000008800 */
[----:B------:R-:W-:Y:S01]  /*0c20*/  NOP ;  /* 0x0000000000007918 */ /* 0x000fe20000000000 */
[----:B--2---:R-:W-:-:S13]  /*0c30*/  ISETP.NE.AND P0, PT, R2, 0x3, PT ;  /* 0x000000030200780c */ /* 0x004fda0003f05270 */
[----:B-1----:R-:W-:Y:S05]  /*0c40*/  @P0 BRA `(.L_x_14) ;  /* 0x0000000000340947 */ /* 0x002fea0003800000 */
[----:B------:R-:W-:Y:S01]  /*0c50*/  UMOV UR4, 0x400 ;  /* 0x0000040000047882 */ /* 0x000fe20000000000 */
[----:B------:R-:W-:Y:S01]  /*0c60*/  UMOV UR6, 0x20 ;  /* 0x0000002000067882 */ /* 0x000fe20000000000 */
[----:B------:R-:W-:Y:S02]  /*0c70*/  ULEA UR4, UR54, UR4, 0x18 ;  /* 0x0000000436047291 */ /* 0x000fe4000f8ec0ff */
[----:B------:R-:W-:-:S04]  /*0c80*/  UIADD3 UR6, UPT, UPT, -UR6, 0x100000, URZ ;  /* 0x0010000006067890 */ /* 0x000fc8000fffe1ff */
[----:B------:R-:W-:Y:S02]  /*0c90*/  USHF.L.U32 UR7, UR6, 0xb, URZ ;  /* 0x0000000b06077899 */ /* 0x000fe400080006ff */
[----:B------:R-:W-:Y:S01]  /*0ca0*/  USHF.L.U32 UR6, UR6, 0x1, URZ ;  /* 0x0000000106067899 */ /* 0x000fe200080006ff */
[----:B------:R-:W-:Y:S01]  /*0cb0*/  ELECT P0, URZ, PT ;  /* 0x0000000000ff782f */ /* 0x000fe20003800000 */
[----:B------:R-:W1:Y:S10]  /*0cc0*/  FENCE.VIEW.ASYNC.S ;  /* 0x00000000000073c6 */ /* 0x000e740000000000 */
[----:B-1----:R1:W2:Y:S01]  /*0cd0*/  SYNCS.EXCH.64 URZ, [UR4+0xd0], UR6 ;  /* 0x0000d00604ff75b2 */ /* 0x0022a20008000100 */
[----:B------:R1:W1:Y:S01]  /*0ce0*/  SYNCS.EXCH.64 URZ, [UR4+0xe0], UR6 ;  /* 0x0000e00604ff75b2 */ /* 0x0002620008000100 */
[----:B------:R1:W1:Y:S01]  /*0cf0*/  SYNCS.EXCH.64 URZ, [UR4+0xd8], UR6 ;  /* 0x0000d80604ff75b2 */ /* 0x0002620008000100 */
[----:B------:R1:W1:Y:S01]  /*0d00*/  SYNCS.EXCH.64 URZ, [UR4+0xe8], UR6 ;  /* 0x0000e80604ff75b2 */ /* 0x0002620008000100 */
[----:B------:R-:W-:Y:S01]  /*0d10*/  NOP ;  /* 0x0000000000007918 */ /* 0x000fe20000000000 */
.L_x_14:
[----:B-1----:R-:W1:Y:S01]  /*0d20*/  LDCU UR4, c[0x0][0x36c] ;  /* 0x00006d80ff0477ac */ /* 0x002e620008000800 */
[----:B------:R-:W-:Y:S01]  /*0d30*/  ISETP.NE.OR P4, PT, R0, 0x2, !P4 ;  /* 0x000000020000780c */ /* 0x000fe20006785670 */
[----:B------:R-:W-:Y:S01]  /*0d40*/  NOP ;  /* 0x0000000000007918 */ /* 0x000fe20000000000 */
[----:B------:R-:W-:Y:S01]  /*0d50*/  LOP3.LUT R0, R64, 0x1f, RZ, 0xc0, !PT ;  /* 0x0000001f40007812 */ /* 0x000fe200078ec0ff */
[----:B------:R-:W-:Y:S02]  /*0d60*/  UISETP.NE.AND UP4, UPT, UR17, URZ, UPT ;  /* 0x000000ff1100728c */ /* 0x000fe4000bf85270 */
[----:B-1----:R-:W-:-:S09]  /*0d70*/  UISETP.EQ.U32.AND UP5, UPT, UR4, 0x1, UPT ;  /* 0x000000010400788c */ /* 0x002fd2000bfa2070 */
[----:B------:R-:W-:Y:S05]  /*0d80*/  BRA.U !UP5, `(.L_x_15) ;  /* 0x000000010d087547 */ /* 0x000fea000b800000 */
[----:B--234-:R-:W-:Y:S01]  /*0d90*/  UCGABAR_ARV ;  /* 0x00000000000079c7 */ /* 0x01cfe20008000000 */
[----:B------:R-:W-:Y:S05]  /*0da0*/  BRA `(.L_x_16) ;  /* 0x0000000000047947 */ /* 0x000fea0003800000 */
.L_x_15:
[----:B--234-:R-:W-:Y:S01]  /*0db0*/  NOP ;  /* 0x0000000000007918 */ /* 0x01cfe20000000000 */
.L_x_16:
[----:B------:R-:W1:Y:S01]  /*0dc0*/  S2UR UR8, SR_CTAID.X ;  /* 0x00000000000879c3 */ /* 0x000e620000002500 */
[----:B------:R-:W-:-:S05]  /*0dd0*/  CS2R.32 R55, SR_CgaSize ;  /* 0x0000000000377805 */ /* 0x000fca0000008a00 */
[----:B------:R-:W-:-:S05]  /*0de0*/  IMAD R55, R55, -0xa0, RZ ;  /* 0xffffff6037377824 */ /* 0x000fca00078e02ff */
[----:B------:R-:W-:-:S14]  /*0df0*/  R2UR UR5, R55 ;  /* 0x00000000370572ca */ /* 0x000fdc00000e0000 */
[----:B------:R-:W2:Y:S01]  /*0e00*/  LDCU UR5, c[0x0][UR5+0x2b0] ;  /* 0x00005600050577ac */ /* 0x000ea20008000800 */
[----:B------:R-:W-:-:S05]  /*0e10*/  CS2R.32 R55, SR_CgaSize ;  /* 0x0000000000377805 */ /* 0x000fca0000008a00 */
[----:B------:R-:W-:-:S05]  /*0e20*/  IMAD R55, R55, -0xa0, RZ ;  /* 0xffffff6037377824 */ /* 0x000fca00078e02ff */
[----:B------:R-:W-:-:S14]  /*0e30*/  R2UR UR4, R55 ;  /* 0x00000000370472ca */ /* 0x000fdc00000e0000 */
[----:B------:R-:W3:Y:S01]  /*0e40*/  LDCU UR4, c[0x0][UR4+0x2b4] ;  /* 0x00005680040477ac */ /* 0x000ee20008000800 */
[----:B------:R-:W4:Y:S01]  /*0e50*/  S2UR UR7, SR_CTAID.Y ;  /* 0x00000000000779c3 */ /* 0x000f220000002600 */
[----:B------:R-:W-:-:S05]  /*0e60*/  CS2R.32 R55, SR_CgaSize ;  /* 0x0000000000377805 */ /* 0x000fca0000008a00 */
[----:B------:R-:W-:-:S05]  /*0e70*/  IMAD R55, R55, -0xa0, RZ ;  /* 0xffffff6037377824 */ /* 0x000fca00078e02ff */
[----:B------:R-:W-:-:S14]  /*0e80*/  R2UR UR9, R55 ;  /* 0x00000000370972ca */ /* 0x000fdc00000e0000 */
[----:B------:R-:W3:Y:S01]  /*0e90*/  LDCU UR9, c[0x0][UR9+0x2a0] ;  /* 0x00005400090977ac */ /* 0x000ee20008000800 */
[----:B------:R-:W-:-:S05]  /*0ea0*/  CS2R.32 R55, SR_CgaSize ;  /* 0x0000000000377805 */ /* 0x000fca0000008a00 */
[----:B------:R-:W-:-:S05]  /*0eb0*/  IMAD R55, R55, -0xa0, RZ ;  /* 0xffffff6037377824 */ /* 0x000fca00078e02ff */
[----:B------:R-:W-:-:S14]  /*0ec0*/  R2UR UR10, R55 ;  /* 0x00000000370a72ca */ /* 0x000fdc00000e0000 */
[----:B------:R-:W3:Y:S01]  /*0ed0*/  LDCU UR10, c[0x0][UR10+0x2a4] ;  /* 0x000054800a0a77ac */ /* 0x000ee20008000800 */
[----:B------:R-:W3:Y:S01]  /*0ee0*/  S2UR UR60, SR_CTAID.Z ;  /* 0x00000000003c79c3 */ /* 0x000ee20000002700 */
[----:B------:R-:W3:Y:S01]  /*0ef0*/  LDCU UR21, c[0x0][0xb24] ;  /* 0x00016480ff1577ac */ /* 0x000ee20008000800 */
[----:B------:R-:W3:Y:S01]  /*0f00*/  LDCU UR39, c[0x0][0xb24] ;  /* 0x00016480ff2777ac */ /* 0x000ee20008000800 */
[----:B-1----:R-:W-:Y:S01]  /*0f10*/  I2FP.F32.U32 R3, UR8 ;  /* 0x0000000800037c45 */ /* 0x002fe20008201000 */
[----:B------:R-:W1:Y:S04]  /*0f20*/  LDCU UR27, c[0x0][0xb30] ;  /* 0x00016600ff1b77ac */ /* 0x000e680008000800 */
[----:B--2---:R-:W-:Y:S01]  /*0f30*/  FMUL R3, R3, UR5 ;  /* 0x0000000503037c20 */ /* 0x004fe20008400000 */
[----:B------:R-:W-:Y:S01]  /*0f40*/  USHF.L.U32 UR29, UR54, 0x8, URZ ;  /* 0x00000008361d7899 */ /* 0x000fe200080006ff */
[----:B----4-:R-:W-:Y:S01]  /*0f50*/  I2FP.F32.U32 R2, UR7 ;  /* 0x0000000700027c45 */ /* 0x010fe20008201000 */
[----:B------:R-:W-:Y:S01]  /*0f60*/  UMOV UR16, UR8 ;  /* 0x0000000800107c82 */ /* 0x000fe20008000000 */
[----:B------:R-:W-:-:S02]  /*0f70*/  UMOV UR20, UR7 ;  /* 0x0000000700147c82 */ /* 0x000fc40008000000 */
[----:B------:R-:W2:Y:S01]  /*0f80*/  F2I.U32.TRUNC.NTZ R3, R3 ;  /* 0x0000000300037305 */ /* 0x000ea2000020f000 */
[----:B---3--:R-:W-:Y:S01]  /*0f90*/  UISETP.GE.AND UP2, UPT, UR21, 0x1, UPT ;  /* 0x000000011500788c */ /* 0x008fe2000bf46270 */
[----:B------:R-:W-:-:S06]  /*0fa0*/  FMUL R2, R2, UR4 ;  /* 0x0000000402027c20 */ /* 0x000fcc0008400000 */
[----:B------:R-:W3:Y:S01]  /*0fb0*/  F2I.U32.TRUNC.NTZ R2, R2 ;  /* 0x0000000200027305 */ /* 0x000ee2000020f000 */
[----:B--2---:R-:W-:Y:S02]  /*0fc0*/  R2UR UR4, R3 ;  /* 0x00000000030472ca */ /* 0x004fe400000e0000 */
[----:B---3--:R-:W-:Y:S02]  /*0fd0*/  R2UR UR6, R2 ;  /* 0x00000000020672ca */ /* 0x008fe400000e0000 */
[----:B------:R-:W-:-:S09]  /*0fe0*/  PRMT R2, RZ, 0x7610, R2 ;  /* 0x00007610ff027816 */ /* 0x000fd20000000002 */
[----:B------:R-:W-:-:S04]  /*0ff0*/  UIADD3 UR5, UPT, UPT, -UR4, URZ, URZ ;  /* 0x000000ff04057290 */ /* 0x000fc8000fffe1ff */
[----:B------:R-:W-:Y:S02]  /*1000*/  UIMAD UR5, UR9, UR5, UR8 ;  /* 0x00000005090572a4 */ /* 0x000fe4000f8e0208 */
[----:B------:R-:W-:-:S04]  /*1010*/  UIADD3 UR4, UPT, UPT, -UR6, URZ, URZ ;  /* 0x000000ff06047290 */ /* 0x000fc8000fffe1ff */
[----:B------:R-:W-:Y:S01]  /*1020*/  IMAD.U32 R55, RZ, RZ, UR5 ;  /* 0x00000005ff377e24 */ /* 0x000fe2000f8e00ff */
[----:B------:R-:W-:-:S06]  /*1030*/  UIMAD UR4, UR10, UR4, UR7 ;  /* 0x000000040a0472a4 */ /* 0x000fcc000f8e0207 */
[----:B------:R-:W-:Y:S01]  /*1040*/  IMAD.U32 R54, RZ, RZ, UR4 ;  /* 0x00000004ff367e24 */ /* 0x000fe2000f8e00ff */
[----:B-1----:R-:W-:Y:S06]  /*1050*/  BRA.U UP4, `(.L_x_17) ;  /* 0x0000000104807547 */ /* 0x002fec000b800000 */
[----:B------:R-:W-:Y:S02]  /*1060*/  R2UR UR9, R54 ;  /* 0x00000000360972ca */ /* 0x000fe400000e0000 */
[----:B------:R-:W-:-:S11]  /*1070*/  R2UR UR8, R55 ;  /* 0x00000000370872ca */ /* 0x000fd600000e0000 */
[----:B------:R-:W-:Y:S02]  /*1080*/  UISETP.NE.AND UP0, UPT, UR9, 0x1, UPT ;  /* 0x000000010900788c */ /* 0x000fe4000bf05270 */
[----:B------:R-:W-:Y:S02]  /*1090*/  UISETP.NE.AND UP1, UPT, UR9, 0x2, UPT ;  /* 0x000000020900788c */ /* 0x000fe4000bf25270 */
[----:B------:R-:W-:Y:S02]  /*10a0*/  USEL UR5, URZ, 0x2, UP0 ;  /* 0x00000002ff057887 */ /* 0x000fe40008000000 */
[----:B------:R-:W-:Y:S02]  /*10b0*/  UISETP.NE.AND UP0, UPT, UR9, 0x3, UPT ;  /* 0x000000030900788c */ /* 0x000fe4000bf05270 */
[----:B------:R-:W-:Y:S02]  /*10c0*/  USEL UR4, URZ, 0x4, UP1 ;  /* 0x00000004ff047887 */ /* 0x000fe40008800000 */
[----:B------:R-:W-:-:S02]  /*10d0*/  UISETP.NE.AND UP1, UPT, UR9, 0x4, UPT ;  /* 0x000000040900788c */ /* 0x000fc4000bf25270 */
[----:B------:R-:W-:Y:S02]  /*10e0*/  USEL UR7, URZ, 0x8, UP0 ;  /* 0x00000008ff077887 */ /* 0x000fe40008000000 */
[----:B------:R-:W-:Y:S02]  /*10f0*/  UISETP.NE.AND UP0, UPT, UR9, 0x5, UPT ;  /* 0x000000050900788c */ /* 0x000fe4000bf05270 */
[----:B------:R-:W-:Y:S02]  /*1100*/  USEL UR6, URZ, 0x10, UP1 ;  /* 0x00000010ff067887 */ /* 0x000fe40008800000 */
[----:B------:R-:W-:Y:S02]  /*1110*/  UISETP.NE.AND UP1, UPT, UR9, 0x6, UPT ;  /* 0x000000060900788c */ /* 0x000fe4000bf25270 */
[----:B------:R-:W-:Y:S02]  /*1120*/  USEL UR11, URZ, 0x20, UP0 ;  /* 0x00000020ff0b7887 */ /* 0x000fe40008000000 */
[----:B------:R-:W-:-:S02]  /*1130*/  UISETP.NE.AND UP0, UPT, UR9, 0x7, UPT ;  /* 0x000000070900788c */ /* 0x000fc4000bf05270 */
[----:B------:R-:W-:Y:S02]  /*1140*/  USEL UR12, URZ, 0x40, UP1 ;  /* 0x00000040ff0c7887 */ /* 0x000fe40008800000 */
[----:B------:R-:W-:Y:S02]  /*1150*/  UISETP.NE.AND UP1, UPT, UR9, URZ, UPT ;  /* 0x000000ff0900728c */ /* 0x000fe4000bf25270 */
[----:B------:R-:W-:Y:S02]  /*1160*/  USEL UR13, URZ, 0x80, UP0 ;  /* 0x00000080ff0d7887 */ /* 0x000fe40008000000 */
[----:B------:R-:W-:Y:S02]  /*1170*/  UISETP.NE.AND UP0, UPT, UR8, URZ, UPT ;  /* 0x000000ff0800728c */ /* 0x000fe4000bf05270 */
[----:B------:R-:W-:Y:S02]  /*1180*/  UISETP.EQ.OR UP1, UPT, UR8, URZ, !UP1 ;  /* 0x000000ff0800728c */ /* 0x000fe4000cf22670 */
[----:B------:R-:W-:-:S02]  /*1190*/  USEL UR9, UR5, 0x2, UP0 ;  /* 0x0000000205097887 */ /* 0x000fc40008000000 */
[----:B------:R-:W-:Y:S02]  /*11a0*/  USEL UR4, UR4, 0x4, UP0 ;  /* 0x0000000404047887 */ /* 0x000fe40008000000 */
[----:B------:R-:W-:Y:S02]  /*11b0*/  USEL UR5, URZ, 0x1, !UP1 ;  /* 0x00000001ff057887 */ /* 0x000fe4000c800000 */
[----:B------:R-:W-:Y:S02]  /*11c0*/  USEL UR10, UR7, 0x8, UP0 ;  /* 0x00000008070a7887 */ /* 0x000fe40008000000 */
[----:B------:R-:W-:Y:S02]  /*11d0*/  USEL UR8, UR6, 0x10, UP0 ;  /* 0x0000001006087887 */ /* 0x000fe40008000000 */
[----:B------:R-:W-:Y:S02]  /*11e0*/  UIADD3 UR4, UPT, UPT, UR4, UR9, UR5 ;  /* 0x0000000904047290 */ /* 0x000fe4000fffe005 */
[----:B------:R-:W-:-:S02]  /*11f0*/  USEL UR7, UR11, 0x20, UP0 ;  /* 0x000000200b077887 */ /* 0x000fc40008000000 */
[----:B------:R-:W-:Y:S02]  /*1200*/  USEL UR6, UR12, 0x40, UP0 ;  /* 0x000000400c067887 */ /* 0x000fe40008000000 */
[----:B------:R-:W-:Y:S02]  /*1210*/  UIADD3 UR4, UPT, UPT, UR8, UR10, UR4 ;  /* 0x0000000a08047290 */ /* 0x000fe4000fffe004 */
[----:B------:R-:W-:Y:S02]  /*1220*/  USEL UR5, UR13, 0x80, UP0 ;  /* 0x000000800d057887 */ /* 0x000fe40008000000 */
[----:B------:R-:W-:-:S04]  /*1230*/  UIADD3 UR4, UPT, UPT, UR6, UR7, UR4 ;  /* 0x0000000706047290 */ /* 0x000fc8000fffe004 */
[----:B------:R-:W-:-:S06]  /*1240*/  UIADD3 UR4, UPT, UPT, UR4, UR5, URZ ;  /* 0x0000000504047290 */ /* 0x000fcc000fffe0ff */
[----:B------:R-:W-:Y:S02]  /*1250*/  IMAD.U32 R2, RZ, RZ, UR4 ;  /* 0x00000004ff027e24 */ /* 0x000fe4000f8e00ff */
.L_x_17:
[----:B------:R-:W-:Y:S05]  /*1260*/  BRA.U !UP2, `(.L_x_18) ;  /* 0x000000010ad47547 */ /* 0x000fea000b800000 */
[----:B------:R-:W1:Y:S01]  /*1270*/  LDCU.128 UR12, c[0x0][0xb10] ;  /* 0x00016200ff0c77ac */ /* 0x000e620008000c00 */
[----:B------:R-:W2:Y:S01]  /*1280*/  LDCU UR6, c[0x0][0x370] ;  /* 0x00006e00ff0677ac */ /* 0x000ea20008000800 */
[----:B------:R-:W3:Y:S01]  /*1290*/  LDCU UR5, c[0x0][0x374] ;  /* 0x00006e80ff0577ac */ /* 0x000ee20008000800 */
[----:B------:R-:W4:Y:S01]  /*12a0*/  LDCU UR26, c[0x0][0xb0c] ;  /* 0x00016180ff1a77ac */ /* 0x000f220008000800 */
[----:B------:R-:W4:Y:S01]  /*12b0*/  LDCU UR4, c[0x0][0xb20] ;  /* 0x00016400ff0477ac */ /* 0x000f220008000800 */
[----:B------:R-:W4:Y:S01]  /*12c0*/  LDCU.64 UR8, c[0x0][0xb28] ;  /* 0x00016500ff0877ac */ /* 0x000f220008000a00 */
[----:B-1----:R-:W-:Y:S02]  /*12d0*/  UISETP.NE.AND UP0, UPT, UR14, 0x1, UPT ;  /* 0x000000010e00788c */ /* 0x002fe4000bf05270 */
[----:B---3--:R-:W-:Y:S02]  /*12e0*/  UIMAD.WIDE.U32 UR10, UR5, UR15, URZ ;  /* 0x0000000f050a72a5 */ /* 0x008fe4000f8e00ff */
[----:B--2---:R-:W-:-:S02]  /*12f0*/  UIMAD.WIDE.U32 UR22, UR6, UR12, URZ ;  /* 0x0000000c061672a5 */ /* 0x004fc4000f8e00ff */
[----:B----4-:R-:W-:Y:S02]  /*1300*/  UISETP.NE.AND UP1, UPT, UR26, 0x1, UPT ;  /* 0x000000011a00788c */ /* 0x010fe4000bf25270 */
[----:B------:R-:W-:Y:S01]  /*1310*/  UISETP.NE.AND UP2, UPT, UR21, 0x1, UPT ;  /* 0x000000011500788c */ /* 0x000fe2000bf45270 */
[----:B------:R-:W-:Y:S02]  /*1320*/  UMOV UR10, UR11 ;  /* 0x0000000b000a7c82 */ /* 0x000fe40008000000 */
[----:B------:R-:W-:Y:S01]  /*1330*/  UMOV UR22, UR23 ;  /* 0x0000001700167c82 */ /* 0x000fe20008000000 */
[----:B------:R-:W-:Y:S02]  /*1340*/  @UP0 USHF.R.U32.HI UR5, URZ, UR4, UR10 ;  /* 0x00000004ff050299 */ /* 0x000fe4000801160a */
[----:B------:R-:W-:Y:S02]  /*1350*/  UIMAD.WIDE.U32 UR24, UR20, UR15, URZ ;  /* 0x0000000f141872a5 */ /* 0x000fe4000f8e00ff */
[----:B------:R-:W-:-:S02]  /*1360*/  UIMAD.WIDE.U32 UR10, UR5, UR8, URZ ;  /* 0x00000008050a72a5 */ /* 0x000fc4000f8e00ff */
[----:B------:R-:W-:Y:S02]  /*1370*/  @UP1 USHF.R.U32.HI UR6, URZ, UR13, UR22 ;  /* 0x0000000dff061299 */ /* 0x000fe40008011616 */
[----:B------:R-:W-:Y:S02]  /*1380*/  UIMAD.WIDE.U32 UR18, UR16, UR12, URZ ;  /* 0x0000000c101272a5 */ /* 0x000fe4000f8e00ff */
[----:B------:R-:W-:Y:S01]  /*1390*/  UIMAD.WIDE.U32 UR22, UR6, UR8, URZ ;  /* 0x00000008061672a5 */ /* 0x000fe2000f8e00ff */
[----:B------:R-:W-:Y:S01]  /*13a0*/  UMOV UR24, UR25 ;  /* 0x0000001900187c82 */ /* 0x000fe20008000000 */
[----:B------:R-:W-:Y:S01]  /*13b0*/  UMOV UR10, UR11 ;  /* 0x0000000b000a7c82 */ /* 0x000fe20008000000 */
[----:B------:R-:W-:Y:S02]  /*13c0*/  USHF.R.U32.HI UR24, URZ, UR4, UR24 ;  /* 0x00000004ff187299 */ /* 0x000fe40008011618 */
[----:B------:R-:W-:Y:S02]  /*13d0*/  @UP2 USHF.R.U32.HI UR5, URZ, UR9, UR10 ;  /* 0x00000009ff052299 */ /* 0x000fe4000801160a */
[----:B------:R-:W-:Y:S01]  /*13e0*/  UMOV UR7, UR23 ;  /* 0x0000001700077c82 */ /* 0x000fe20008000000 */
[----:B------:R-:W-:Y:S01]  /*13f0*/  UMOV UR18, UR19 ;  /* 0x0000001300127c82 */ /* 0x000fe20008000000 */
[----:B------:R-:W-:-:S02]  /*1400*/  @UP2 USHF.R.U32.HI UR6, URZ, UR9, UR7 ;  /* 0x00000009ff062299 */ /* 0x000fc40008011607 */
[----:B------:R-:W-:Y:S02]  /*1410*/  USHF.R.U32.HI UR13, URZ, UR13, UR18 ;  /* 0x0000000dff0d7299 */ /* 0x000fe40008011612 */
[----:B------:R-:W-:Y:S02]  /*1420*/  USEL UR4, UR20, UR24, !UP0 ;  /* 0x0000001814047287 */ /* 0x000fe4000c000000 */
[----:B------:R-:W-:Y:S02]  /*1430*/  UIMAD UR7, UR5, UR21, URZ ;  /* 0x00000015050772a4 */ /* 0x000fe4000f8e02ff */
[----:B------:R-:W-:Y:S02]  /*1440*/  USEL UR5, UR16, UR13, !UP1 ;  /* 0x0000000d10057287 */ /* 0x000fe4000c800000 */
[----:B------:R-:W-:Y:S02]  /*1450*/  UIMAD UR12, UR6, UR21, URZ ;  /* 0x00000015060c72a4 */ /* 0x000fe4000f8e02ff */
[----:B------:R-:W-:-:S02]  /*1460*/  UISETP.GE.AND UP0, UPT, UR4, UR7, UPT ;  /* 0x000000070400728c */ /* 0x000fc4000bf06270 */
[----:B------:R-:W-:Y:S02]  /*1470*/  UIMAD.WIDE.U32 UR10, UR4, UR8, URZ ;  /* 0x00000008040a72a5 */ /* 0x000fe4000f8e00ff */
[----:B------:R-:W-:Y:S02]  /*1480*/  UISETP.GE.OR UP0, UPT, UR5, UR12, UP0 ;  /* 0x0000000c0500728c */ /* 0x000fe40008706670 */
[----:B------:R-:W-:Y:S02]  /*1490*/  UIMAD.WIDE.U32 UR12, UR5, UR8, URZ ;  /* 0x00000008050c72a5 */ /* 0x000fe4000f8e00ff */
[----:B------:R-:W-:Y:S01]  /*14a0*/  UIADD3 UR10, UPT, UPT, -UR4, URZ, URZ ;  /* 0x000000ff040a7290 */ /* 0x000fe2000fffe1ff */
[----:B------:R-:W-:Y:S01]  /*14b0*/  UMOV UR8, UR11 ;  /* 0x0000000b00087c82 */ /* 0x000fe20008000000 */
[----:B------:R-:W-:Y:S02]  /*14c0*/  UIADD3 UR11, UPT, UPT, -UR5, URZ, URZ ;  /* 0x000000ff050b7290 */ /* 0x000fe4000fffe1ff */
[----:B------:R-:W-:-:S03]  /*14d0*/  USHF.R.U32.HI UR8, URZ, UR9, UR8 ;  /* 0x00000009ff087299 */ /* 0x000fc60008011608 */
[----:B------:R-:W-:Y:S01]  /*14e0*/  @!UP0 UMOV UR7, UR13 ;  /* 0x0000000d00078c82 */ /* 0x000fe20008000000 */
[----:B------:R-:W-:Y:S02]  /*14f0*/  UIMAD UR20, UR14, UR10, UR20 ;  /* 0x0000000a0e1472a4 */ /* 0x000fe4000f8e0214 */
[----:B------:R-:W-:Y:S02]  /*1500*/  USEL UR8, UR4, UR8, !UP2 ;  /* 0x0000000804087287 */ /* 0x000fe4000d000000 */
[----:B------:R-:W-:Y:S02]  /*1510*/  @!UP0 USHF.R.U32.HI UR7, URZ, UR9, UR7 ;  /* 0x00000009ff078299 */ /* 0x000fe40008011607 */
[----:B------:R-:W-:Y:S02]  /*1520*/  UIADD3 UR9, UPT, UPT, -UR8, URZ, URZ ;  /* 0x000000ff08097290 */ /* 0x000fe4000fffe1ff */
[----:B------:R-:W-:Y:S02]  /*1530*/  @!UP0 USEL UR7, UR5, UR7, !UP2 ;  /* 0x0000000705078287 */ /* 0x000fe4000d000000 */
[----:B------:R-:W-:-:S02]  /*1540*/  UIMAD UR9, UR21, UR9, UR4 ;  /* 0x00000009150972a4 */ /* 0x000fc4000f8e0204 */
[----:B------:R-:W-:Y:S02]  /*1550*/  @!UP0 UIADD3 UR8, UPT, UPT, UR8, -UR7, URZ ;  /* 0x8000000708088290 */ /* 0x000fe4000fffe0ff */
[----:B------:R-:W-:Y:S02]  /*1560*/  @!UP0 UIMAD UR6, UR9, UR6, UR7 ;  /* 0x00000006090682a4 */ /* 0x000fe4000f8e0207 */
[----:B------:R-:W-:Y:S02]  /*1570*/  @!UP0 UIMAD UR4, UR8, UR21, UR5 ;  /* 0x00000015080482a4 */ /* 0x000fe4000f8e0205 */
[----:B------:R-:W-:Y:S02]  /*1580*/  UIMAD UR16, UR26, UR11, UR16 ;  /* 0x0000000b1a1072a4 */ /* 0x000fe4000f8e0210 */
[----:B------:R-:W-:Y:S01]  /*1590*/  UIMAD UR20, UR4, UR14, UR20 ;  /* 0x0000000e041472a4 */ /* 0x000fe2000f8e0214 */
[----:B------:R-:W-:Y:S02]  /*15a0*/  @!UP0 UMOV UR5, UR6 ;  /* 0x0000000600058c82 */ /* 0x000fe40008000000 */
[----:B------:R-:W-:-:S12]  /*15b0*/  UIMAD UR16, UR5, UR26, UR16 ;  /* 0x0000001a051072a4 */ /* 0x000fd8000f8e0210 */
.L_x_18:
[----:B------:R-:W-:Y:S02]  /*15c0*/  UISETP.NE.AND UP1, UPT, UR27, 0x1, UPT ;  /* 0x000000011b00788c */ /* 0x000fe4000bf25270 */
[----:B------:R-:W-:Y:S02]  /*15d0*/  UISETP.NE.AND UP0, UPT, UR17, 0x2, UPT ;  /* 0x000000021100788c */ /* 0x000fe4000bf05270 */
[----:B------:R-:W-:-:S05]  /*15e0*/  ULOP3.LUT UR29, UR29, 0x700, URZ, 0xc0, !UPT ;  /* 0x000007001d1d7892 */ /* 0x000fca000f8ec0ff */
[----:B------:R-:W-:Y:S07]  /*15f0*/  BRA.U UP1, `(.L_x_19) ;  /* 0x0000000101447547 */ /* 0x000fee000b800000 */
[----:B------:R-:W1:Y:S01]  /*1600*/  LDCU.128 UR8, c[0x0][0xb10] ;  /* 0x00016200ff0877ac */ /* 0x000e620008000c00 */
[----:B------:R-:W2:Y:S01]  /*1610*/  LDCU UR12, c[0x0][0xb0c] ;  /* 0x00016180ff0c77ac */ /* 0x000ea20008000800 */
[----:B------:R-:W3:Y:S01]  /*1620*/  LDCU UR13, c[0x0][0xb20] ;  /* 0x00016400ff0d77ac */ /* 0x000ee20008000800 */
[----:B-1----:R-:W-:Y:S02]  /*1630*/  UIMAD.WIDE.U32 UR6, UR16, UR8, URZ ;  /* 0x00000008100672a5 */ /* 0x002fe4000f8e00ff */
[----:B------:R-:W-:Y:S02]  /*1640*/  UIMAD.WIDE.U32 UR4, UR20, UR11, URZ ;  /* 0x0000000b140472a5 */ /* 0x000fe4000f8e00ff */
[----:B--2---:R-:W-:Y:S02]  /*1650*/  UISETP.NE.AND UP2, UPT, UR12, 0x1, UPT ;  /* 0x000000010c00788c */ /* 0x004fe4000bf45270 */
[----:B------:R-:W-:Y:S01]  /*1660*/  UISETP.NE.AND UP1, UPT, UR10, 0x1, UPT ;  /* 0x000000010a00788c */ /* 0x000fe2000bf25270 */
[----:B------:R-:W-:-:S02]  /*1670*/  UMOV UR6, UR7 ;  /* 0x0000000700067c82 */ /* 0x000fc40008000000 */
[----:B------:R-:W-:Y:S01]  /*1680*/  UMOV UR4, UR5 ;  /* 0x0000000500047c82 */ /* 0x000fe20008000000 */
[----:B------:R-:W-:Y:S02]  /*1690*/  USHF.R.U32.HI UR6, URZ, UR9, UR6 ;  /* 0x00000009ff067299 */ /* 0x000fe40008011606 */
[----:B---3--:R-:W-:Y:S02]  /*16a0*/  USHF.R.U32.HI UR4, URZ, UR13, UR4 ;  /* 0x0000000dff047299 */ /* 0x008fe40008011604 */
[----:B------:R-:W-:Y:S02]  /*16b0*/  USEL UR5, UR16, UR6, !UP2 ;  /* 0x0000000610057287 */ /* 0x000fe4000d000000 */
[----:B------:R-:W-:-:S04]  /*16c0*/  USEL UR4, UR20, UR4, !UP1 ;  /* 0x0000000414047287 */ /* 0x000fc8000c800000 */
[----:B------:R-:W-:Y:S02]  /*16d0*/  UIADD3 UR6, UPT, UPT, UR5, -UR4, URZ ;  /* 0x8000000405067290 */ /* 0x000fe4000fffe0ff */
[----:B------:R-:W-:Y:S02]  /*16e0*/  UIADD3 UR4, UPT, UPT, -UR5, UR4, URZ ;  /* 0x0000000405047290 */ /* 0x000fe4000fffe1ff */
[----:B------:R-:W-:Y:S02]  /*16f0*/  UIMAD UR20, UR6, UR10, UR20 ;  /* 0x0000000a061472a4 */ /* 0x000fe4000f8e0214 */
[----:B------:R-:W-:-:S12]  /*1700*/  UIMAD UR16, UR4, UR12, UR16 ;  /* 0x0000000c041072a4 */ /* 0x000fd8000f8e0210 */
.L_x_19:
[----:B------:R-:W-:Y:S05]  /*1710*/  BRA.U !UP5, `(.L_x_20) ;  /* 0x000000010d0c7547 */ /* 0x000fea000b800000 */
[----:B------:R-:W-:Y:S01]  /*1720*/  UCGABAR_WAIT ;  /* 0x0000000000007dc7 */ /* 0x000fe20008000000 */
[----:B------:R-:W-:Y:S01]  /*1730*/  CCTL.IVALL ;  /* 0x00000000ff00798f */ /* 0x000fe20002000000 */
[----:B------:R-:W-:Y:S05]  /*1740*/  BRA `(.L_x_21) ;  /* 0x0000000000047947 */ /* 0x000fea0003800000 */
.L_x_20:
[----:B------:R-:W-:Y:S06]  /*1750*/  BAR.SYNC.DEFER_BLOCKING 0x0 ;  /* 0x0000000000007b1d */ /* 0x000fec0000010000 */
.L_x_21:
[----:B------:R-:W-:Y:S05]  /*1760*/  BRA.U UP0, `(.L_x_22) ;  /* 0x0000001500ac7547 */ /* 0x000fea000b800000 */
[----:B------:R-:W1:Y:S01]  /*1770*/  LDCU UR6, c[0x0][0x38c] ;  /* 0x00007180ff0677ac */ /* 0x000e620008000800 */
[----:B------:R-:W-:Y:S01]  /*1780*/  PLOP3.LUT P2, PT, PT, PT, UP3, 0x80, 0x8 ;  /* 0x000000000008781c */ /* 0x000fe20003f4f038 */
[----:B------:R-:W-:Y:S01]  /*1790*/  IMAD.MOV.U32 R12, RZ, RZ, 0x1 ;  /* 0x00000001ff0c7424 */ /* 0x000fe200078e00ff */
[----:B------:R-:W-:Y:S01]  /*17a0*/  ISETP.EQ.OR P3, PT, R0, RZ, P4 ;  /* 0x000000ff0000720c */ /* 0x000fe20002762670 */
[----:B------:R-:W-:Y:S01]  /*17b0*/  UISETP.NE.AND UP1, UPT, UR17, URZ, UPT ;  /* 0x000000ff1100728c */ /* 0x000fe2000bf25270 */
[----:B------:R-:W-:Y:S02]  /*17c0*/  PLOP3.LUT P2, PT, P2, PT, PT, 0x8, 0x80 ;  /* 0x000000000080781c */ /* 0x000fe4000174e170 */
[----:B------:R-:W-:Y:S01]  /*17d0*/  CS2R R10, SRZ ;  /* 0x00000000000a7805 */ /* 0x000fe2000001ff00 */
[----:B------:R-:W-:Y:S01]  /*17e0*/  IMAD.MOV.U32 R9, RZ, RZ, RZ ;  /* 0x000000ffff097224 */ /* 0x000fe200078e00ff */
[----:B------:R-:W2:Y:S01]  /*17f0*/  LDCU UR61, c[0x0][0x370] ;  /* 0x00006e00ff3d77ac */ /* 0x000ea20008000800 */
[----:B------:R-:W-:Y:S01]  /*1800*/  IMAD.MOV.U32 R8, RZ, RZ, 0x1 ;  /* 0x00000001ff087424 */ /* 0x000fe200078e00ff */
[----:B------:R-:W3:Y:S01]  /*1810*/  LDCU.64 UR46, c[0x0][0x348] ;  /* 0x00006900ff2e77ac */ /* 0x000ee20008000a00 */
[----:B------:R-:W-:-:S02]  /*1820*/  USHF.R.U32.HI UR65, URZ, 0x5, UR29 ;  /* 0x00000005ff417899 */ /* 0x000fc4000801161d */
[----:B-1----:R-:W-:Y:S02]  /*1830*/  UIADD3 UR5, UPT, UPT, UR6, 0x7f, URZ ;  /* 0x0000007f06057890 */ /* 0x002fe4000fffe0ff */
[----:B------:R-:W-:Y:S02]  /*1840*/  UIADD3 UR66, UPT, UPT, UR6, 0xfe, URZ ;  /* 0x000000fe06427890 */ /* 0x000fe4000fffe0ff */
[----:B------:R-:W-:Y:S01]  /*1850*/  USHF.R.S32.HI UR4, URZ, 0x1f, UR5 ;  /* 0x0000001fff047899 */ /* 0x000fe20008011405 */
[----:B------:R-:W1:Y:S03]  /*1860*/  LDCU UR55, c[0x0][0x374] ;  /* 0x00006e80ff3777ac */ /* 0x000e660008000800 */
[----:B------:R-:W-:Y:S02]  /*1870*/  ULEA.HI UR4, UR4, UR5, URZ, 0x7 ;  /* 0x0000000504047291 */ /* 0x000fe4000f8f38ff */
[----:B------:R-:W-:-:S02]  /*1880*/  USEL UR38, UR45, 0x2, UP1 ;  /* 0x000000022d267887 */ /* 0x000fc40008800000 */
[----:B------:R-:W-:Y:S02]  /*1890*/  USHF.R.S32.HI UR63, URZ, 0x7, UR4 ;  /* 0x00000007ff3f7899 */ /* 0x000fe40008011404 */
[----:B------:R-:W-:Y:S02]  /*18a0*/  UIADD3 UR4, UPT, UPT, UR6, -0x1, URZ ;  /* 0xffffffff06047890 */ /* 0x000fe4000fffe0ff */
[----:B------:R-:W-:Y:S02]  /*18b0*/  UISETP.LT.U32.AND UP0, UPT, UR63, 0x2, UPT ;  /* 0x000000023f00788c */ /* 0x000fe4000bf01070 */
[----:B------:R-:W-:Y:S02]  /*18c0*/  UISETP.GE.U32.AND UP2, UPT, UR4, -0xff, UPT ;  /* 0xffffff010400788c */ /* 0x000fe4000bf46070 */
[----:B------:R-:W-:Y:S01]  /*18d0*/  USEL UR62, UR63, 0x2, UP0 ;  /* 0x000000023f3e7887 */ /* 0x000fe20008000000 */
[----:B------:R-:W-:-:S03]  /*18e0*/  UMOV UR23, URZ ;  /* 0x000000ff00177c82 */ /* 0x000fc60008000000 */
[----:B------:R-:W-:Y:S02]  /*18f0*/  UIADD3 UR37, UPT, UPT, UR62, -0x1, URZ ;  /* 0xffffffff3e257890 */ /* 0x000fe4000fffe0ff */
[----:B------:R-:W-:-:S03]  /*1900*/  UIADD3 UR64, UPT, UPT, UR63, -UR62, URZ ;  /* 0x8000003e3f407290 */ /* 0x000fc6000fffe0ff */
[----:B------:R-:W-:-:S04]  /*1910*/  @UP2 UIADD3 UR37, UPT, UPT, UR62, URZ, URZ ;  /* 0x000000ff3e252290 */ /* 0x000fc8000fffe0ff */
[----:B-123--:R-:W-:-:S12]  /*1920*/  UIADD3 UR37, UPT, UPT, UR37, 0x1, URZ ;  /* 0x0000000125257890 */ /* 0x00efd8000fffe0ff */
.L_x_46:
[----:B------:R-:W-:Y:S01]  /*1930*/  UISETP.NE.AND UP0, UPT, UR54, URZ, UPT ;  /* 0x000000ff3600728c */ /* 0x000fe2000bf05270 */
[----:B------:R-:W1:Y:S08]  /*1940*/  S2UR UR54, SR_CgaCtaId ;  /* 0x00000000003679c3 */ /* 0x000e700000008800 */
[----:B---3--:R-:W-:Y:S05]  /*1950*/  BRA.U UP0, `(.L_x_23) ;  /* 0x0000000100347547 */ /* 0x008fea000b800000 */
[----:B------:R-:W2:Y:S01]  /*1960*/  S2R R0, SR_CgaCtaId ;  /* 0x0000000000007919 */ /* 0x000ea20000008800 */
[----:B------:R-:W-:-:S04]  /*1970*/  MOV R2, 0x400 ;  /* 0x0000040000027802 */ /* 0x000fc80000000f00 */
[----:B--2---:R-:W-:Y:S02]  /*1980*/  LEA R0, R0, R2, 0x18 ;  /* 0x0000000200007211 */ /* 0x004fe400078ec0ff */
[----:B------:R-:W-:-:S03]  /*1990*/  SHF.L.U32 R2, R8, 0x1f, RZ ;  /* 0x0000001f08027819 */ /* 0x000fc600000006ff */
[----:B------:R-:W-:-:S04]  /*19a0*/  IMAD R0, R9, 0x8, R0 ;  /* 0x0000000809007824 */ /* 0x000fc800078e0200 */
[----:B------:R-:W2:Y:S02]  /*19b0*/  SYNCS.PHASECHK.TRANS64.TRYWAIT P0, [R0+URZ+0xe0], R2 ;  /* 0x0000e002000075a7 */ /* 0x000ea400080011ff */
[----:B--2---:R-:W-:Y:S05]  /*19c0*/  @!P0 BRA `(.L_x_24) ;  /* 0x00000070006c8947 */ /* 0x004fea0003800000 */
.L_x_140:
[----:B------:R-:W-:Y:S01]  /*19d0*/  VIADD R9, R9, 0x1 ;  /* 0x0000000109097836 */ /* 0x000fe20000000000 */
[----:B------:R2:W-:Y:S04]  /*19e0*/  SYNCS.ARRIVE.TRANS64.A1T0 RZ, [R0+URZ+0xd0], RZ ;  /* 0x0000d0ff00ff79a7 */ /* 0x0005e800081000ff */
[----:B------:R-:W-:-:S04]  /*19f0*/  ISETP.NE.AND P0, PT, R9, 0x2, PT ;  /* 0x000000020900780c */ /* 0x000fc80003f05270 */
[----:B------:R-:W-:Y:S02]  /*1a00*/  SEL R9, R9, RZ, P0 ;  /* 0x000000ff09097207 */ /* 0x000fe40000000000 */
[----:B--2---:R-:W-:-:S04]  /*1a10*/  SEL R0, RZ, 0x1, P0 ;  /* 0x00000001ff007807 */ /* 0x004fc80000000000 */
[----:B------:R-:W-:-:S07]  /*1a20*/  LOP3.LUT R8, R8, R0, RZ, 0x3c, !PT ;  /* 0x0000000008087212 */ /* 0x000fce00078e3cff */
.L_x_23:
[----:B------:R-:W-:Y:S01]  /*1a30*/  UMOV UR21, 0x400 ;  /* 0x0000040000157882 */ /* 0x000fe20000000000 */
[----:B------:R-:W-:Y:S01]  /*1a40*/  SHF.L.U32 R0, R12, 0x1f, RZ ;  /* 0x0000001f0c007819 */ /* 0x000fe200000006ff */
[----:B-1----:R-:W-:Y:S02]  /*1a50*/  ULEA UR21, UR54, UR21, 0x18 ;  /* 0x0000001536157291 */ /* 0x002fe4000f8ec0ff */
[----:B------:R-:W-:Y:S02]  /*1a60*/  UISETP.GE.U32.AND UP0, UPT, UR66, 0xff, UPT ;  /* 0x000000ff4200788c */ /* 0x000fe4000bf06070 */
[----:B------:R-:W-:Y:S02]  /*1a70*/  ULEA UR4, UR23, UR21, 0x3 ;  /* 0x0000001517047291 */ /* 0x000fe4000f8e18ff */
[----:B------:R-:W-:Y:S02]  /*1a80*/  USHF.L.U32 UR27, UR20, 0x7, URZ ;  /* 0x00000007141b7899 */ /* 0x000fe400080006ff */
[----:B------:R-:W-:Y:S01]  /*1a90*/  ULEA UR59, UR16, UR65, 0x6 ;  /* 0x00000041103b7291 */ /* 0x000fe2000f8e30ff */
[----:B------:R-:W-:-:S04]  /*1aa0*/  UMOV UR13, URZ ;  /* 0x000000ff000d7c82 */ /* 0x000fc80008000000 */
[----:B------:R1:W2:Y:S01]  /*1ab0*/  SYNCS.PHASECHK.TRANS64.TRYWAIT P1, [UR4+0x10], R0 ;  /* 0x00001000ff0075a7 */ /* 0x0002a20008021104 */
[----:B------:R-:W-:Y:S06]  /*1ac0*/  BRA.U !UP0, `(.L_x_25) ;  /* 0x0000000508587547 */ /* 0x000fec000b800000 */
[----:B------:R-:W-:Y:S01]  /*1ad0*/  UMOV UR22, URZ ;  /* 0x000000ff00167c82 */ /* 0x000fe20008000000 */
[----:B------:R-:W-:-:S05]  /*1ae0*/  UMOV UR6, UR23 ;  /* 0x0000001700067c82 */ /* 0x000fca0008000000 */
.L_x_33:
[----:B------:R-:W-:Y:S01]  /*1af0*/  ULEA UR57, UR6, UR21, 0x3 ;  /* 0x0000001506397291 */ /* 0x000fe2000f8e18ff */
[----:B--2---:R-:W-:Y:S01]  /*1b00*/  @!P4 MOV R2, 0x18000 ;  /* 0x000180000002c802 */ /* 0x004fe20000000f00 */
[----:B--23--:R-:W-:Y:S10]  /*1b10*/  @P1 BRA `(.L_x_26) ;  /* 0x00000000000c1947 */ /* 0x00cff40003800000 */
[----:B------:R-:W-:-:S04]  /*1b20*/  SHF.L.U32 R3, R12, 0x1f, RZ ;  /* 0x0000001f0c037819 */ /* 0x000fc800000006ff */
[----:B------:R-:W2:Y:S02]  /*1b30*/  SYNCS.PHASECHK.TRANS64.TRYWAIT P0, [UR57+0x10], R3 ;  /* 0x00001003ff0075a7 */ /* 0x000ea40008001139 */
[----:B--2---:R-:W-:Y:S05]  /*1b40*/  @!P0 BRA `(.L_x_27) ;  /* 0x0000007000208947 */ /* 0x004fea0003800000 */
.L_x_26:
[----:B------:R2:W-:Y:S01]  /*1b50*/  @!P4 SYNCS.ARRIVE.TRANS64 RZ, [UR57], R2 ;  /* 0x00000002ffffc9a7 */ /* 0x0005e20008000039 */
[----:B------:R-:W-:-:S04]  /*1b60*/  ULOP3.LUT UR4, UR38, 0x2, URZ, 0xfc, !UPT ;  /* 0x0000000226047892 */ /* 0x000fc8000f8efcff */
[----:B------:R-:W-:-:S09]  /*1b70*/  UISETP.NE.AND UP0, UPT, UR4, 0x2, UPT ;  /* 0x000000020400788c */ /* 0x000fd2000bf05270 */
[----:B------:R-:W-:Y:S05]  /*1b80*/  BRA.U UP0, `(.L_x_28) ;  /* 0x0000000100047547 */ /* 0x000fea000b800000 */
[----:B------:R-:W-:Y:S05]  /*1b90*/  BPT.TRAP 0x1 ;  /* 0x000000040000795c */ /* 0x000fea0000300000 */
.L_x_28:
[----:B------:R-:W-:Y:S04]  /*1ba0*/  BSSY.RECONVERGENT B0, `(.L_x_29) ;  /* 0x0000003000007945 */ /* 0x000fe80003800200 */
[----:B------:R-:W-:Y:S05]  /*1bb0*/  @P3 BRA `(.L_x_30) ;  /* 0x0000000000043947 */ /* 0x000fea0003800000 */
[----:B------:R-:W-:Y:S05]  /*1bc0*/  BPT.TRAP 0x1 ;  /* 0x000000040000795c */ /* 0x000fea0000300000 */
.L_x_30:
[----:B------:R-:W-:Y:S05]  /*1bd0*/  BSYNC.RECONVERGENT B0 ;  /* 0x0000000000007941 */ /* 0x000fea0003800200 */
.L_x_29:
[----:B------:R-:W-:Y:S01]  /*1be0*/  UIADD3 UR4, UPT, UPT, UR6, 0x1, URZ ;  /* 0x0000000106047890 */ /* 0x000fe2000fffe0ff */
[----:B------:R-:W-:Y:S01]  /*1bf0*/  BSSY.RECONVERGENT B0, `(.L_x_31) ;  /* 0x000003e000007945 */ /* 0x000fe20003800200 */
[----:B------:R-:W-:Y:S02]  /*1c00*/  ELECT P0, URZ, PT ;  /* 0x0000000000ff782f */ /* 0x000fe40003800000 */
[----:B------:R-:W-:-:S04]  /*1c10*/  UISETP.NE.AND UP0, UPT, UR4, 0x2, UPT ;  /* 0x000000020400788c */ /* 0x000fc8000bf05270 */
[----:B------:R-:W-:Y:S02]  /*1c20*/  USEL UR5, URZ, 0x1, UP0 ;  /* 0x00000001ff057887 */ /* 0x000fe40008000000 */
[----:B------:R-:W-:-:S04]  /*1c30*/  USEL UR23, UR4, URZ, UP0 ;  /* 0x000000ff04177287 */ /* 0x000fc80008000000 */
[----:B------:R-:W-:Y:S01]  /*1c40*/  ULEA UR4, UR23, UR21, 0x3 ;  /* 0x0000001517047291 */ /* 0x000fe2000f8e18ff */
[----:B------:R-:W-:-:S04]  /*1c50*/  LOP3.LUT R12, R12, UR5, RZ, 0x3c, !PT ;  /* 0x000000050c0c7c12 */ /* 0x000fc8000f8e3cff */
[----:B-1----:R-:W-:-:S04]  /*1c60*/  SHF.L.U32 R0, R12, 0x1f, RZ ;  /* 0x0000001f0c007819 */ /* 0x002fc800000006ff */
[----:B------:R1:W3:Y:S01]  /*1c70*/  SYNCS.PHASECHK.TRANS64.TRYWAIT P1, [UR4+0x10], R0 ;  /* 0x00001000ff0075a7 */ /* 0x0002e20008021104 */
[----:B------:R-:W-:Y:S05]  /*1c80*/  @!P0 BRA `(.L_x_32) ;  /* 0x0000000000d08947 */ /* 0x000fea0003800000 */
[----:B------:R-:W-:Y:S02]  /*1c90*/  ULEA UR32, UR6, UR29, 0xd ;  /* 0x0000001d06207291 */ /* 0x000fe4000f8e68ff */
[----:B------:R-:W-:Y:S02]  /*1ca0*/  UIADD3 UR4, UP1, UPT, UR46, 0x80, URZ ;  /* 0x000000802e047890 */ /* 0x000fe4000ff3e0ff */
[----:B------:R-:W-:Y:S02]  /*1cb0*/  ULEA UR32, UR32, UR21, 0x2 ;  /* 0x0000001520207291 */ /* 0x000fe4000f8e10ff */
[----:B------:R-:W-:Y:S02]  /*1cc0*/  USHF.L.U32 UR58, UR22, 0x7, URZ ;  /* 0x00000007163a7899 */ /* 0x000fe400080006ff */
[----:B------:R-:W-:Y:S02]  /*1cd0*/  ULEA UR7, UR6, UR21, 0x10 ;  /* 0x0000001506077291 */ /* 0x000fe4000f8e80ff */
[----:B------:R-:W-:-:S02]  /*1ce0*/  UIADD3 UR14, UP0, UPT, UR46, 0x180, URZ ;  /* 0x000001802e0e7890 */ /* 0x000fc4000ff1e0ff */
[----:B------:R-:W-:Y:S02]  /*1cf0*/  UIADD3.X UR5, UPT, UPT, URZ, UR47, URZ, UP1, !UPT ;  /* 0x0000002fff057290 */ /* 0x000fe40008ffe4ff */
[----:B------:R-:W-:Y:S02]  /*1d00*/  UIADD3 UR56, UPT, UPT, UR32, 0x8800, URZ ;  /* 0x0000880020387890 */ /* 0x000fe4000fffe0ff */
[----:B------:R-:W-:Y:S02]  /*1d10*/  UIADD3 UR50, UPT, UPT, UR58, 0x20, URZ ;  /* 0x000000203a327890 */ /* 0x000fe4000fffe0ff */
[----:B------:R-:W-:Y:S02]  /*1d20*/  UIADD3 UR48, UPT, UPT, UR32, 0xa800, URZ ;  /* 0x0000a80020307890 */ /* 0x000fe4000fffe0ff */
[----:B------:R-:W-:Y:S02]  /*1d30*/  UIADD3 UR42, UPT, UPT, UR58, 0x40, URZ ;  /* 0x000000403a2a7890 */ /* 0x000fe4000fffe0ff */
[----:B------:R-:W-:-:S02]  /*1d40*/  UIADD3 UR40, UPT, UPT, UR32, 0xc800, URZ ;  /* 0x0000c80020287890 */ /* 0x000fc4000fffe0ff */
[----:B------:R-:W-:Y:S02]  /*1d50*/  UIADD3 UR34, UPT, UPT, UR58, 0x60, URZ ;  /* 0x000000603a227890 */ /* 0x000fe4000fffe0ff */
[----:B------:R-:W-:Y:S02]  /*1d60*/  UIADD3 UR32, UPT, UPT, UR32, 0xe800, URZ ;  /* 0x0000e80020207890 */ /* 0x000fe4000fffe0ff */
[----:B------:R-:W-:Y:S02]  /*1d70*/  UIADD3.X UR15, UPT, UPT, URZ, UR47, URZ, UP0, !UPT ;  /* 0x0000002fff0f7290 */ /* 0x000fe400087fe4ff */
[----:B------:R-:W-:Y:S02]  /*1d80*/  UIADD3 UR24, UPT, UPT, UR7, 0x18800, URZ ;  /* 0x0001880007187890 */ /* 0x000fe4000fffe0ff */
[----:B------:R-:W-:Y:S01]  /*1d90*/  UIADD3 UR8, UPT, UPT, UR7, 0x1c800, URZ ;  /* 0x0001c80007087890 */ /* 0x000fe2000fffe0ff */
[----:B------:R-:W-:Y:S01]  /*1da0*/  UMOV UR13, 0xff0000 ;  /* 0x00ff0000000d7882 */ /* 0x000fe20000000000 */
[----:B------:R-:W-:Y:S01]  /*1db0*/  UMOV UR30, 0x0 ;  /* 0x00000000001e7882 */ /* 0x000fe20000000000 */
[----:B------:R-:W-:Y:S01]  /*1dc0*/  UMOV UR31, 0x10000000 ;  /* 0x10000000001f7882 */ /* 0x000fe20000000000 */
[----:B------:R-:W-:Y:S01]  /*1dd0*/  UMOV UR49, UR57 ;  /* 0x0000003900317c82 */ /* 0x000fe20008000000 */
[----:B------:R-:W-:Y:S01]  /*1de0*/  UMOV UR51, UR59 ;  /* 0x0000003b00337c82 */ /* 0x000fe20008000000 */
[----:B------:R-:W-:Y:S01]  /*1df0*/  UMOV UR52, UR60 ;  /* 0x0000003c00347c82 */ /* 0x000fe20008000000 */
[----:B------:R-:W-:Y:S01]  /*1e00*/  UMOV UR41, UR57 ;  /* 0x0000003900297c82 */ /* 0x000fe20008000000 */
[----:B------:R-:W-:Y:S01]  /*1e10*/  UMOV UR43, UR59 ;  /* 0x0000003b002b7c82 */ /* 0x000fe20008000000 */
[----:B------:R-:W-:Y:S01]  /*1e20*/  UMOV UR44, UR60 ;  /* 0x0000003c002c7c82 */ /* 0x000fe20008000000 */
[----:B------:R-:W-:Y:S01]  /*1e30*/  UTMALDG.3D.MULTICAST [UR56], [UR4], UR13, desc[UR30] ;  /* 0x00001e38040073b4 */ /* 0x000fe2000801180d */
[----:B------:R-:W-:Y:S01]  /*1e40*/  UMOV UR33, UR57 ;  /* 0x0000003900217c82 */ /* 0x000fe20008000000 */
        /* <DEDUP_REMOVED lines=10> */
[----:B------:R-:W-:Y:S01]  /*1ef0*/  UIADD3 UR16, UPT, UPT, UR7, 0x20800, URZ ;  /* 0x0002080007107890 */ /* 0x000fe2000fffe0ff */
[----:B------:R-:W-:Y:S01]  /*1f00*/  UMOV UR17, UR57 ;  /* 0x0000003900117c82 */ /* 0x000fe20008000000 */
[----:B------:R-:W-:Y:S01]  /*1f10*/  UMOV UR19, UR27 ;  /* 0x0000001b00137c82 */ /* 0x000fe20008000000 */
[----:B------:R-:W-:Y:S01]  /*1f20*/  UTMALDG.3D.MULTICAST [UR40], [UR4], UR13, desc[UR30] ;  /* 0x00001e28040073b4 */ /* 0x000fe2000801180d */
[----:B------:R-:W-:Y:S01]  /*1f30*/  UMOV UR20, UR60 ;  /* 0x0000003c00147c82 */ /* 0x000fe20008000000 */
[----:B------:R-:W-:Y:S01]  /*1f40*/  UMOV UR18, UR42 ;  /* 0x0000002a00127c82 */ /* 0x000fe20008000000 */
[----:B------:R-:W-:Y:S01]  /*1f50*/  UTMALDG.3D.MULTICAST [UR32], [UR4], UR13, desc[UR30] ;  /* 0x00001e20040073b4 */ /* 0x000fe2000801180d */
[----:B------:R-:W-:Y:S01]  /*1f60*/  UTMALDG.3D [UR24], [UR14], desc[UR30] ;  /* 0x00001e180e0075b4 */ /* 0x000fe20008011000 */
[----:B------:R4:W-:Y:S01]  /*1f70*/  UTMALDG.3D [UR8], [UR14], desc[UR30] ;  /* 0x00001e080e0075b4 */ /* 0x0009e20008011000 */
[----:B------:R1:W-:Y:S01]  /*1f80*/  UTMALDG.3D [UR16], [UR14], desc[UR30] ;  /* 0x00001e100e0075b4 */ /* 0x0003e20008011000 */
[----:B----4-:R-:W-:Y:S01]  /*1f90*/  UIADD3 UR8, UPT, UPT, UR7, 0x24800, URZ ;  /* 0x0002480007087890 */ /* 0x010fe2000fffe0ff */
[----:B------:R-:W-:-:S08]  /*1fa0*/  UMOV UR10, UR34 ;  /* 0x00000022000a7c82 */ /* 0x000fd00008000000 */
[----:B------:R1:W-:Y:S02]  /*1fb0*/  UTMALDG.3D [UR8], [UR14], desc[UR30] ;  /* 0x00001e080e0075b4 */ /* 0x0003e40008011000 */
[----:B-1----:R-:W-:Y:S01]  /*1fc0*/  NOP ;  /* 0x0000000000007918 */ /* 0x002fe20000000000 */
.L_x_32:
[----:B------:R-:W-:Y:S05]  /*1fd0*/  BSYNC.RECONVERGENT B0 ;  /* 0x0000000000007941 */ /* 0x000fea0003800200 */
.L_x_31:
[----:B------:R-:W-:Y:S01]  /*1fe0*/  UIADD3 UR22, UPT, UPT, UR22, 0x1, URZ ;  /* 0x0000000116167890 */ /* 0x000fe2000fffe0ff */
[----:B------:R-:W-:Y:S01]  /*1ff0*/  UMOV UR6, UR23 ;  /* 0x0000001700067c82 */ /* 0x000fe20008000000 */
[----:B------:R-:W-:Y:S02]  /*2000*/  UMOV UR13, UR37 ;  /* 0x00000025000d7c82 */ /* 0x000fe40008000000 */
[----:B------:R-:W-:-:S09]  /*2010*/  UISETP.NE.AND UP0, UPT, UR22, UR37, UPT ;  /* 0x000000251600728c */ /* 0x000fd2000bf05270 */
[----:B------:R-:W-:Y:S05]  /*2020*/  BRA.U UP0, `(.L_x_33) ;  /* 0xfffffff900b07547 */ /* 0x000fea000b83ffff */
.L_x_25:
[----:B------:R-:W-:Y:S01]  /*2030*/  ULEA UR4, UR23, UR21, 0x3 ;  /* 0x0000001517047291 */ /* 0x000fe2000f8e18ff */
[----:B-1----:R-:W-:Y:S01]  /*2040*/  SHF.L.U32 R0, R12, 0x1f, RZ ;  /* 0x0000001f0c007819 */ /* 0x002fe200000006ff */
[----:B------:R-:W-:Y:S01]  /*2050*/  @!P2 SYNCS.ARRIVE.TRANS64.A1T0 RZ, [UR21+0x68], RZ ;  /* 0x000068ffffffa9a7 */ /* 0x000fe20008100015 */
[----:B------:R-:W-:-:S06]  /*2060*/  UISETP.GT.AND UP0, UPT, UR63, UR62, UPT ;  /* 0x0000003e3f00728c */ /* 0x000fcc000bf04270 */
[----:B--23--:R1:W2:Y:S03]  /*2070*/  SYNCS.PHASECHK.TRANS64.TRYWAIT P1, [UR4+0x10], R0 ;  /* 0x00001000ff0075a7 */ /* 0x00c2a60008021104 */
[----:B------:R-:W-:Y:S05]  /*2080*/  BRA.U !UP0, `(.L_x_34) ;  /* 0x0000000508547547 */ /* 0x000fea000b800000 */
[----:B------:R-:W-:Y:S01]  /*2090*/  UIADD3 UR22, UPT, UPT, UR64, UR13, URZ ;  /* 0x0000000d40167290 */ /* 0x000fe2000fffe0ff */
[----:B------:R-:W-:-:S11]  /*20a0*/  UMOV UR6, UR23 ;  /* 0x0000001700067c82 */ /* 0x000fd60008000000 */
.L_x_42:
[----:B------:R-:W-:Y:S01]  /*20b0*/  ULEA UR57, UR6, UR21, 0x3 ;  /* 0x0000001506397291 */ /* 0x000fe2000f8e18ff */
[----:B--2---:R-:W-:Y:S01]  /*20c0*/  @!P4 MOV R2, 0x18000 ;  /* 0x000180000002c802 */ /* 0x004fe20000000f00 */
[----:B--23--:R-:W-:Y:S10]  /*20d0*/  @P1 BRA `(.L_x_35) ;  /* 0x00000000000c1947 */ /* 0x00cff40003800000 */
[----:B------:R-:W-:-:S04]  /*20e0*/  SHF.L.U32 R3, R12, 0x1f, RZ ;  /* 0x0000001f0c037819 */ /* 0x000fc800000006ff */
[----:B------:R-:W2:Y:S02]  /*20f0*/  SYNCS.PHASECHK.TRANS64.TRYWAIT P0, [UR57+0x10], R3 ;  /* 0x00001003ff0075a7 */ /* 0x000ea40008001139 */
[----:B--2---:R-:W-:Y:S05]  /*2100*/  @!P0 BRA `(.L_x_36) ;  /* 0x0000006800c88947 */ /* 0x004fea0003800000 */
.L_x_35:
[----:B------:R2:W-:Y:S01]  /*2110*/  @!P4 SYNCS.ARRIVE.TRANS64 RZ, [UR57], R2 ;  /* 0x00000002ffffc9a7 */ /* 0x0005e20008000039 */
[----:B------:R-:W-:-:S04]  /*2120*/  ULOP3.LUT UR4, UR38, 0x2, URZ, 0xfc, !UPT ;  /* 0x0000000226047892 */ /* 0x000fc8000f8efcff */
[----:B------:R-:W-:-:S09]  /*2130*/  UISETP.NE.AND UP0, UPT, UR4, 0x2, UPT ;  /* 0x000000020400788c */ /* 0x000fd2000bf05270 */
[----:B------:R-:W-:Y:S05]  /*2140*/  BRA.U UP0, `(.L_x_37) ;  /* 0x0000000100047547 */ /* 0x000fea000b800000 */
[----:B------:R-:W-:Y:S05]  /*2150*/  BPT.TRAP 0x1 ;  /* 0x000000040000795c */ /* 0x000fea0000300000 */
.L_x_37:
[----:B------:R-:W-:Y:S04]  /*2160*/  BSSY.RECONVERGENT B0, `(.L_x_38) ;  /* 0x0000003000007945 */ /* 0x000fe80003800200 */
[----:B------:R-:W-:Y:S05]  /*2170*/  @P3 BRA `(.L_x_39) ;  /* 0x0000000000043947 */ /* 0x000fea0003800000 */
[----:B------:R-:W-:Y:S05]  /*2180*/  BPT.TRAP 0x1 ;  /* 0x000000040000795c */ /* 0x000fea0000300000 */
.L_x_39:
[----:B------:R-:W-:Y:S05]  /*2190*/  BSYNC.RECONVERGENT B0 ;  /* 0x0000000000007941 */ /* 0x000fea0003800200 */
.L_x_38:
        /* <DEDUP_REMOVED lines=54> */
[----:B------:R4:W-:Y:S01]  /*2500*/  UTMALDG.3D.MULTICAST [UR32], [UR4], UR16, desc[UR30] ;  /* 0x00001e20040073b4 */ /* 0x0009e20008011810 */
[----:B------:R-:W-:Y:S01]  /*2510*/  UTMALDG.3D [UR24], [UR14], desc[UR30] ;  /* 0x00001e180e0075b4 */ /* 0x000fe20008011000 */
[----:B------:R2:W-:Y:S01]  /*2520*/  UTMALDG.3D [UR8], [UR14], desc[UR30] ;  /* 0x00001e080e0075b4 */ /* 0x0005e20008011000 */
[----:B----4-:R-:W-:-:S09]  /*2530*/  UIADD3 UR16, UPT, UPT, UR7, 0x20800, URZ ;  /* 0x0002080007107890 */ /* 0x010fd2000fffe0ff */
[----:B------:R4:W-:Y:S01]  /*2540*/  UTMALDG.3D [UR16], [UR14], desc[UR30] ;  /* 0x00001e100e0075b4 */ /* 0x0009e20008011000 */
[----:B--2---:R-:W-:Y:S01]  /*2550*/  UIADD3 UR8, UPT, UPT, UR7, 0x24800, URZ ;  /* 0x0002480007087890 */ /* 0x004fe2000fffe0ff */
[----:B------:R-:W-:-:S08]  /*2560*/  UMOV UR10, UR34 ;  /* 0x00000022000a7c82 */ /* 0x000fd00008000000 */
[----:B------:R4:W-:Y:S02]  /*2570*/  UTMALDG.3D [UR8], [UR14], desc[UR30] ;  /* 0x00001e080e0075b4 */ /* 0x0009e40008011000 */
[----:B----4-:R-:W-:Y:S01]  /*2580*/  NOP ;  /* 0x0000000000007918 */ /* 0x010fe20000000000 */
.L_x_41:
[----:B------:R-:W-:Y:S05]  /*2590*/  BSYNC.RECONVERGENT B0 ;  /* 0x0000000000007941 */ /* 0x000fea0003800200 */
.L_x_40:
[----:B------:R-:W-:Y:S01]  /*25a0*/  UIADD3 UR13, UPT, UPT, UR13, 0x1, URZ ;  /* 0x000000010d0d7890 */ /* 0x000fe2000fffe0ff */
[----:B------:R-:W-:-:S03]  /*25b0*/  UMOV UR6, UR23 ;  /* 0x0000001700067c82 */ /* 0x000fc60008000000 */
[----:B------:R-:W-:-:S09]  /*25c0*/  UISETP.NE.AND UP0, UPT, UR13, UR22, UPT ;  /* 0x000000160d00728c */ /* 0x000fd2000bf05270 */
[----:B------:R-:W-:Y:S05]  /*25d0*/  BRA.U UP0, `(.L_x_42) ;  /* 0xfffffff900b47547 */ /* 0x000fea000b83ffff */
.L_x_34:
[C---:B------:R-:W-:Y:S01]  /*25e0*/  LEA R3, R11.reuse, UR21, 0x3 ;  /* 0x000000150b037c11 */ /* 0x040fe2000f8e18ff */
[----:B------:R-:W-:Y:S01]  /*25f0*/  NOP ;  /* 0x0000000000007918 */ /* 0x000fe20000000000 */
[----:B-1----:R-:W-:Y:S02]  /*2600*/  SHF.L.U32 R0, R10, 0x1f, RZ ;  /* 0x0000001f0a007819 */ /* 0x002fe400000006ff */
[----:B------:R-:W-:Y:S02]  /*2610*/  LEA R4, R11, UR21, 0x4 ;  /* 0x000000150b047c11 */ /* 0x000fe4000f8e20ff */
[----:B------:R-:W1:Y:S02]  /*2620*/  SYNCS.PHASECHK.TRANS64.TRYWAIT P0, [R3+URZ+0x70], R0 ;  /* 0x00007000030075a7 */ /* 0x000e6400080011ff */
[----:B-1----:R-:W-:Y:S05]  /*2630*/  @!P0 BRA `(.L_x_43) ;  /* 0x0000006400948947 */ /* 0x002fea0003800000 */
.L_x_143:
[----:B------:R-:W4:Y:S01]  /*2640*/  LDS.128 R4, [R4+0x100] ;  /* 0x0001000004047984 */ /* 0x000f220000000c00 */
[----:B------:R-:W-:Y:S01]  /*2650*/  UISETP.GE.AND UP0, UPT, UR39, 0x1, UPT ;  /* 0x000000012700788c */ /* 0x000fe2000bf06270 */
[----:B------:R-:W-:Y:S01]  /*2660*/  @!PT LDS RZ, [RZ] ;  /* 0x00000000fffff984 */ /* 0x000fe20000000800 */
[----:B------:R-:W-:Y:S01]  /*2670*/  @!PT LDS RZ, [RZ] ;  /* 0x00000000fffff984 */ /* 0x000fe20000000800 */
[----:B------:R-:W-:Y:S01]  /*2680*/  @!PT LDS RZ, [RZ] ;  /* 0x00000000fffff984 */ /* 0x000fe20000000800 */
[----:B------:R-:W-:Y:S01]  /*2690*/  @!PT LDS RZ, [RZ] ;  /* 0x00000000fffff984 */ /* 0x000fe20000000800 */
[----:B------:R1:W-:Y:S06]  /*26a0*/  MEMBAR.ALL.CTA ;  /* 0x0000000000007992 */ /* 0x0003ec0000008000 */
[----:B-1----:R-:W1:Y:S01]  /*26b0*/  FENCE.VIEW.ASYNC.S ;  /* 0x00000000000073c6 */ /* 0x002e620000000000 */
[----:B----4-:R-:W-:-:S13]  /*26c0*/  LOP3.LUT P0, RZ, R6, 0x1, RZ, 0xc0, !PT ;  /* 0x0000000106ff7812 */ /* 0x010fda000780c0ff */
[----:B-1----:R-:W-:Y:S01]  /*26d0*/  VOTEU.ANY UP1, P0 ;  /* 0x0000000000ff7886 */ /* 0x002fe20000020100 */
[----:B------:R-:W-:-:S13]  /*26e0*/  PLOP3.LUT P0, PT, PT, PT, UP1, 0x80, 0x8 ;  /* 0x000000000008781c */ /* 0x000fda0003f0f018 */
[----:B------:R-:W-:Y:S02]  /*26f0*/  @P0 LOP3.LUT R0, R5, 0xffff, RZ, 0xc0, !PT ;  /* 0x0000ffff05000812 */ /* 0x000fe400078ec0ff */
[----:B--2---:R-:W-:Y:S02]  /*2700*/  @P0 MOV R2, R4 ;  /* 0x0000000400020202 */ /* 0x004fe40000000f00 */
[----:B------:R-:W-:Y:S01]  /*2710*/  @P0 R2UR UR5, R0 ;  /* 0x00000000000502ca */ /* 0x000fe200000e0000 */
[----:B------:R-:W-:Y:S01]  /*2720*/  VIADD R0, R3, 0x80 ;  /* 0x0000008003007836 */ /* 0x000fe20000000000 */
[----:B------:R-:W-:Y:S02]  /*2730*/  @P0 SHF.R.U32.HI R4, RZ, 0x10, R5 ;  /* 0x00000010ff040819 */ /* 0x000fe40000011605 */
[----:B------:R-:W-:Y:S02]  /*2740*/  @P0 R2UR UR6, R2 ;  /* 0x00000000020602ca */ /* 0x000fe400000e0000 */
[----:B------:R-:W-:-:S02]  /*2750*/  PRMT R0, RZ, 0x654, R0 ;  /* 0x00000654ff007816 */ /* 0x000fc40000000000 */
[----:B------:R-:W-:Y:S02]  /*2760*/  @P0 R2UR UR4, R4 ;  /* 0x00000000040402ca */ /* 0x000fe400000e0000 */
[----:B------:R1:W-:Y:S03]  /*2770*/  SYNCS.ARRIVE.TRANS64.RED.A1T0 RZ, [R0+URZ], RZ ;  /* 0x000000ff00ff79a7 */ /* 0x0003e600081004ff */
[----:B------:R-:W-:-:S04]  /*2780*/  @UP1 UMOV UR45, UR5 ;  /* 0x00000005002d1c82 */ /* 0x000fc80008000000 */
[----:B------:R-:W-:-:S04]  /*2790*/  @UP1 UMOV UR53, UR6 ;  /* 0x0000000600351c82 */ /* 0x000fc80008000000 */
[----:B------:R-:W-:Y:S01]  /*27a0*/  @UP1 UMOV UR60, UR4 ;  /* 0x00000004003c1c82 */ /* 0x000fe20008000000 */
[----:B------:R-:W-:Y:S05]  /*27b0*/  BRA.U !UP0, `(.L_x_44) ;  /* 0x0000000108d47547 */ /* 0x000fea000b800000 */
[----:B------:R-:W2:Y:S01]  /*27c0*/  LDCU.128 UR12, c[0x0][0xb10] ;  /* 0x00016200ff0c77ac */ /* 0x000ea20008000c00 */
[----:B------:R-:W4:Y:S01]  /*27d0*/  LDCU UR22, c[0x0][0xb20] ;  /* 0x00016400ff1677ac */ /* 0x000f220008000800 */
[----:B------:R-:W3:Y:S01]  /*27e0*/  LDCU UR20, c[0x0][0xb0c] ;  /* 0x00016180ff1477ac */ /* 0x000ee20008000800 */
[----:B------:R-:W1:Y:S01]  /*27f0*/  LDCU.64 UR8, c[0x0][0xb28] ;  /* 0x00016500ff0877ac */ /* 0x000e620008000a00 */
[----:B------:R-:W-:Y:S02]  /*2800*/  UISETP.NE.AND UP3, UPT, UR39, 0x1, UPT ;  /* 0x000000012700788c */ /* 0x000fe4000bf65270 */
[----:B--2---:R-:W-:Y:S02]  /*2810*/  UIMAD.WIDE.U32 UR6, UR55, UR15, URZ ;  /* 0x0000000f370672a5 */ /* 0x004fe4000f8e00ff */
[----:B------:R-:W-:Y:S02]  /*2820*/  UIMAD.WIDE.U32 UR4, UR61, UR12, URZ ;  /* 0x0000000c3d0472a5 */ /* 0x000fe4000f8e00ff */
[----:B------:R-:W-:-:S02]  /*2830*/  UISETP.NE.AND UP0, UPT, UR14, 0x1, UPT ;  /* 0x000000010e00788c */ /* 0x000fc4000bf05270 */
[----:B------:R-:W-:Y:S01]  /*2840*/  UIMAD.WIDE.U32 UR18, UR45, UR15, URZ ;  /* 0x0000000f2d1272a5 */ /* 0x000fe2000f8e00ff */
[----:B------:R-:W-:Y:S02]  /*2850*/  UMOV UR6, UR7 ;  /* 0x0000000700067c82 */ /* 0x000fe40008000000 */
[----:B------:R-:W-:Y:S01]  /*2860*/  UMOV UR4, UR5 ;  /* 0x0000000500047c82 */ /* 0x000fe20008000000 */
[----:B----4-:R-:W-:Y:S02]  /*2870*/  USHF.R.U32.HI UR6, URZ, UR22, UR6 ;  /* 0x00000016ff067299 */ /* 0x010fe40008011606 */
[----:B---3--:R-:W-:Y:S02]  /*2880*/  UISETP.NE.AND UP2, UPT, UR20, 0x1, UPT ;  /* 0x000000011400788c */ /* 0x008fe4000bf45270 */
[----:B------:R-:W-:Y:S02]  /*2890*/  USHF.R.U32.HI UR4, URZ, UR13, UR4 ;  /* 0x0000000dff047299 */ /* 0x000fe40008011604 */
[----:B------:R-:W-:-:S02]  /*28a0*/  USEL UR5, UR55, UR6, !UP0 ;  /* 0x0000000637057287 */ /* 0x000fc4000c000000 */
[----:B------:R-:W-:Y:S02]  /*28b0*/  USEL UR6, UR61, UR4, !UP2 ;  /* 0x000000043d067287 */ /* 0x000fe4000d000000 */
[----:B-1----:R-:W-:Y:S01]  /*28c0*/  UIMAD.WIDE.U32 UR10, UR5, UR8, URZ ;  /* 0x00000008050a72a5 */ /* 0x002fe2000f8e00ff */
[----:B------:R-:W-:Y:S01]  /*28d0*/  UMOV UR4, UR19 ;  /* 0x0000001300047c82 */ /* 0x000fe20008000000 */
[----:B------:R-:W-:Y:S02]  /*28e0*/  UIMAD.WIDE.U32 UR16, UR53, UR12, URZ ;  /* 0x0000000c351072a5 */ /* 0x000fe4000f8e00ff */
[----:B------:R-:W-:-:S03]  /*28f0*/  UIMAD.WIDE.U32 UR18, UR6, UR8, URZ ;  /* 0x00000008061272a5 */ /* 0x000fc6000f8e00ff */
[----:B------:R-:W-:Y:S01]  /*2900*/  UMOV UR10, UR11 ;  /* 0x0000000b000a7c82 */ /* 0x000fe20008000000 */
[----:B------:R-:W-:Y:S02]  /*2910*/  USHF.R.U32.HI UR4, URZ, UR22, UR4 ;  /* 0x00000016ff047299 */ /* 0x000fe40008011604 */
[----:B------:R-:W-:Y:S01]  /*2920*/  @UP3 USHF.R.U32.HI UR5, URZ, UR9, UR10 ;  /* 0x00000009ff053299 */ /* 0x000fe2000801160a */
[----:B------:R-:W-:Y:S01]  /*2930*/  UMOV UR16, UR17 ;  /* 0x0000001100107c82 */ /* 0x000fe20008000000 */
[----:B------:R-:W-:Y:S01]  /*2940*/  UMOV UR18, UR19 ;  /* 0x0000001300127c82 */ /* 0x000fe20008000000 */
[----:B------:R-:W-:Y:S02]  /*2950*/  USHF.R.U32.HI UR13, URZ, UR13, UR16 ;  /* 0x0000000dff0d7299 */ /* 0x000fe40008011610 */
[----:B------:R-:W-:Y:S02]  /*2960*/  USEL UR4, UR45, UR4, !UP0 ;  /* 0x000000042d047287 */ /* 0x000fe4000c000000 */
[----:B------:R-:W-:-:S02]  /*2970*/  @UP3 USHF.R.U32.HI UR6, URZ, UR9, UR18 ;  /* 0x00000009ff063299 */ /* 0x000fc40008011612 */
[----:B------:R-:W-:Y:S02]  /*2980*/  UIMAD UR7, UR39, UR5, URZ ;  /* 0x00000005270772a4 */ /* 0x000fe4000f8e02ff */
[----:B------:R-:W-:Y:S02]  /*2990*/  USEL UR5, UR53, UR13, !UP2 ;  /* 0x0000000d35057287 */ /* 0x000fe4000d000000 */
[----:B------:R-:W-:Y:S02]  /*29a0*/  UIMAD UR10, UR39, UR6, URZ ;  /* 0x00000006270a72a4 */ /* 0x000fe4000f8e02ff */
[----:B------:R-:W-:Y:S02]  /*29b0*/  UISETP.GE.AND UP0, UPT, UR4, UR7, UPT ;  /* 0x000000070400728c */ /* 0x000fe4000bf06270 */
[----:B------:R-:W-:Y:S02]  /*29c0*/  UIMAD.WIDE.U32 UR12, UR4, UR8, URZ ;  /* 0x00000008040c72a5 */ /* 0x000fe4000f8e00ff */
[----:B------:R-:W-:-:S02]  /*29d0*/  UISETP.GE.OR UP0, UPT, UR5, UR10, UP0 ;  /* 0x0000000a0500728c */ /* 0x000fc40008706670 */
        /* <DEDUP_REMOVED lines=19> */
.L_x_44:
[----:B------:R-:W2:Y:S02]  /*2b10*/  LDCU UR4, c[0x0][0xb30] ;  /* 0x00016600ff0477ac */ /* 0x000ea40008000800 */
[----:B--2---:R-:W-:-:S09]  /*2b20*/  UISETP.NE.AND UP0, UPT, UR4, 0x1, UPT ;  /* 0x000000010400788c */ /* 0x004fd2000bf05270 */
[----:B------:R-:W-:Y:S05]  /*2b30*/  BRA.U UP0, `(.L_x_45) ;  /* 0x0000000100447547 */ /* 0x000fea000b800000 */
[----:B------:R-:W2:Y:S01]  /*2b40*/  LDCU.128 UR8, c[0x0][0xb10] ;  /* 0x00016200ff0877ac */ /* 0x000ea20008000c00 */
[----:B------:R-:W4:Y:S01]  /*2b50*/  LDCU UR12, c[0x0][0xb0c] ;  /* 0x00016180ff0c77ac */ /* 0x000f220008000800 */
[----:B------:R-:W1:Y:S01]  /*2b60*/  LDCU UR13, c[0x0][0xb20] ;  /* 0x00016400ff0d77ac */ /* 0x000e620008000800 */
[----:B--2---:R-:W-:Y:S02]  /*2b70*/  UIMAD.WIDE.U32 UR6, UR53, UR8, URZ ;  /* 0x00000008350672a5 */ /* 0x004fe4000f8e00ff */
[----:B------:R-:W-:Y:S02]  /*2b80*/  UIMAD.WIDE.U32 UR4, UR45, UR11, URZ ;  /* 0x0000000b2d0472a5 */ /* 0x000fe4000f8e00ff */
[----:B----4-:R-:W-:Y:S02]  /*2b90*/  UISETP.NE.AND UP2, UPT, UR12, 0x1, UPT ;  /* 0x000000010c00788c */ /* 0x010fe4000bf45270 */
[----:B------:R-:W-:Y:S01]  /*2ba0*/  UISETP.NE.AND UP0, UPT, UR10, 0x1, UPT ;  /* 0x000000010a00788c */ /* 0x000fe2000bf05270 */
[----:B------:R-:W-:-:S02]  /*2bb0*/  UMOV UR6, UR7 ;  /* 0x0000000700067c82 */ /* 0x000fc40008000000 */
[----:B------:R-:W-:Y:S01]  /*2bc0*/  UMOV UR4, UR5 ;  /* 0x0000000500047c82 */ /* 0x000fe20008000000 */
[----:B------:R-:W-:Y:S02]  /*2bd0*/  USHF.R.U32.HI UR6, URZ, UR9, UR6 ;  /* 0x00000009ff067299 */ /* 0x000fe40008011606 */
[----:B-1----:R-:W-:Y:S02]  /*2be0*/  USHF.R.U32.HI UR4, URZ, UR13, UR4 ;  /* 0x0000000dff047299 */ /* 0x002fe40008011604 */
[----:B------:R-:W-:Y:S02]  /*2bf0*/  USEL UR5, UR53, UR6, !UP2 ;  /* 0x0000000635057287 */ /* 0x000fe4000d000000 */
[----:B------:R-:W-:-:S04]  /*2c00*/  USEL UR4, UR45, UR4, !UP0 ;  /* 0x000000042d047287 */ /* 0x000fc8000c000000 */
[----:B------:R-:W-:Y:S02]  /*2c10*/  UIADD3 UR6, UPT, UPT, UR5, -UR4, URZ ;  /* 0x8000000405067290 */ /* 0x000fe4000fffe0ff */
[----:B------:R-:W-:Y:S02]  /*2c20*/  UIADD3 UR4, UPT, UPT, -UR5, UR4, URZ ;  /* 0x0000000405047290 */ /* 0x000fe4000fffe1ff */
[----:B------:R-:W-:Y:S02]  /*2c30*/  UIMAD UR45, UR6, UR10, UR45 ;  /* 0x0000000a062d72a4 */ /* 0x000fe4000f8e022d */
[----:B------:R-:W-:-:S12]  /*2c40*/  UIMAD UR53, UR4, UR12, UR53 ;  /* 0x0000000c043572a4 */ /* 0x000fd8000f8e0235 */
.L_x_45:
[----:B------:R-:W-:Y:S01]  /*2c50*/  VIADD R11, R11, 0x1 ;  /* 0x000000010b0b7836 */ /* 0x000fe20000000000 */
[----:B------:R-:W-:Y:S02]  /*2c60*/  R2UR UR5, R55 ;  /* 0x00000000370572ca */ /* 0x000fe400000e0000 */
[----:B------:R-:W-:Y:S02]  /*2c70*/  R2UR UR4, R54 ;  /* 0x00000000360472ca */ /* 0x000fe400000e0000 */
[C---:B------:R-:W-:Y:S02]  /*2c80*/  ISETP.NE.AND P0, PT, R11.reuse, 0x2, PT ;  /* 0x000000020b00780c */ /* 0x040fe40003f05270 */
[----:B------:R-:W-:Y:S02]  /*2c90*/  PLOP3.LUT P2, PT, PT, PT, PT, 0x80, 0x8 ;  /* 0x000000000008781c */ /* 0x000fe40003f4f070 */
[----:B-1----:R-:W-:Y:S02]  /*2ca0*/  SEL R0, RZ, 0x1, P0 ;  /* 0x00000001ff007807 */ /* 0x002fe40000000000 */
[----:B------:R-:W-:-:S02]  /*2cb0*/  SEL R11, R11, RZ, P0 ;  /* 0x000000ff0b0b7207 */ /* 0x000fc40000000000 */
[----:B------:R-:W-:Y:S01]  /*2cc0*/  LOP3.LUT R10, R10, R0, RZ, 0x3c, !PT ;  /* 0x000000000a0a7212 */ /* 0x000fe200078e3cff */
[----:B------:R-:W-:Y:S02]  /*2cd0*/  UIADD3 UR16, UPT, UPT, UR53, UR5, URZ ;  /* 0x0000000535107290 */ /* 0x000fe4000fffe0ff */
[----:B------:R-:W-:Y:S01]  /*2ce0*/  UIADD3 UR20, UPT, UPT, UR45, UR4, URZ ;  /* 0x000000042d147290 */ /* 0x000fe2000fffe0ff */
[----:B------:R-:W-:Y:S11]  /*2cf0*/  BRA.U UP1, `(.L_x_46) ;  /* 0xffffffed010c7547 */ /* 0x000ff6000b83ffff */
[----:B------:R-:W-:Y:S01]  /*2d00*/  UIADD3 UR21, UPT, UPT, UR21, 0x10, URZ ;  /* 0x0000001015157890 */ /* 0x000fe2000fffe0ff */
[----:B------:R-:W-:-:S03]  /*2d10*/  SHF.L.U32 R2, R12, 0x1f, RZ ;  /* 0x0000001f0c027819 */ /* 0x000fc600000006ff */
[----:B------:R-:W-:-:S09]  /*2d20*/  ULEA UR4, UR23, UR21, 0x3 ;  /* 0x0000001517047291 */ /* 0x000fd2000f8e18ff */
[----:B------:R-:W1:Y:S02]  /*2d30*/  SYNCS.PHASECHK.TRANS64.TRYWAIT P0, [UR4], R2 ;  /* 0x00000002ff0075a7 */ /* 0x000e640008001104 */
[----:B-1----:R-:W-:Y:S05]  /*2d40*/  @!P0 BRA `(.L_x_47) ;  /* 0x0000005c00e48947 */ /* 0x002fea0003800000 */
.L_x_145:
[----:B------:R-:W-:-:S04]  /*2d50*/  UIADD3 UR4, UPT, UPT, UR23, 0x1, URZ ;  /* 0x0000000117047890 */ /* 0x000fc8000fffe0ff */
[----:B------:R-:W-:-:S04]  /*2d60*/  UISETP.NE.AND UP0, UPT, UR4, 0x2, UPT ;  /* 0x000000020400788c */ /* 0x000fc8000bf05270 */
[----:B------:R-:W-:Y:S02]  /*2d70*/  USEL UR5, URZ, 0x1, UP0 ;  /* 0x00000001ff057887 */ /* 0x000fe40008000000 */
[----:B------:R-:W-:-:S04]  /*2d80*/  USEL UR4, UR4, URZ, UP0 ;  /* 0x000000ff04047287 */ /* 0x000fc80008000000 */
[----:B------:R-:W-:Y:S01]  /*2d90*/  ULEA UR4, UR4, UR21, 0x3 ;  /* 0x0000001504047291 */ /* 0x000fe2000f8e18ff */
[----:B-1----:R-:W-:-:S04]  /*2da0*/  LOP3.LUT R2, R12, UR5, RZ, 0x3c, !PT ;  /* 0x000000050c027c12 */ /* 0x002fc8000f8e3cff */
[----:B------:R-:W-:Y:S01]  /*2db0*/  SHF.L.U32 R2, R2, 0x1f, RZ ;  /* 0x0000001f02027819 */ /* 0x000fe200000006ff */
[----:B------:R-:W-:-:S07]  /*2dc0*/  IMAD.U32 R0, RZ, RZ, UR4 ;  /* 0x00000004ff007e24 */ /* 0x000fce000f8e00ff */
.L_x_48:
[----:B-1----:R1:W2:Y:S02]  /*2dd0*/  SYNCS.PHASECHK.TRANS64.TRYWAIT P0, [R0+URZ], R2 ;  /* 0x00000002000075a7 */ /* 0x0022a400080011ff */
[----:B--2---:R-:W-:Y:S05]  /*2de0*/  @!P0 NANOSLEEP.SYNCS 0x989680 ;  /* 0x009896800000895d */ /* 0x004fea0003900000 */
[----:B------:R-:W2:Y:S02]  /*2df0*/  @!P0 SYNCS.PHASECHK.TRANS64 P0, [R0+URZ], R2 ;  /* 0x00000002000085a7 */ /* 0x000ea400080010ff */
[----:B--2---:R-:W-:Y:S05]  /*2e00*/  @P0 EXIT ;  /* 0x000000000000094d */ /* 0x004fea0003800000 */
[----:B------:R-:W-:Y:S05]  /*2e10*/  BRA `(.L_x_48) ;  /* 0xfffffffc00ec7947 */ /* 0x000fea000383ffff */
.L_x_22:
[----:B------:R-:W-:-:S04]  /*2e20*/  UISETP.NE.AND UP0, UPT, UR54, URZ, UPT ;  /* 0x000000ff3600728c */ /* 0x000fc8000bf05270 */
[----:B------:R-:W-:-:S09]  /*2e30*/  UISETP.NE.OR UP0, UPT, UR17, 0x1, UP0 ;  /* 0x000000011100788c */ /* 0x000fd20008705670 */
[----:B------:R-:W-:Y:S05]  /*2e40*/  BRA.U UP0, `(.L_x_49) ;  /* 0x0000000500487547 */ /* 0x000fea000b800000 */
[----:B------:R-:W-:Y:S01]  /*2e50*/  ISETP.GE.U32.AND P2, PT, R0, 0x8, PT ;  /* 0x000000080000780c */ /* 0x000fe20003f46070 */
[----:B------:R-:W-:Y:S01]  /*2e60*/  IMAD.MOV.U32 R12, RZ, RZ, 0x1 ;  /* 0x00000001ff0c7424 */ /* 0x000fe200078e00ff */
[----:B------:R-:W-:Y:S02]  /*2e70*/  CS2R R10, SRZ ;  /* 0x00000000000a7805 */ /* 0x000fe4000001ff00 */
[----:B------:R-:W-:Y:S01]  /*2e80*/  CS2R R8, SRZ ;  /* 0x0000000000087805 */ /* 0x000fe2000001ff00 */
[----:B------:R-:W-:Y:S01]  /*2e90*/  UMOV UR6, 0x400 ;  /* 0x0000040000067882 */ /* 0x000fe20000000000 */
[----:B------:R-:W-:Y:S01]  /*2ea0*/  UMOV UR5, URZ ;  /* 0x000000ff00057c82 */ /* 0x000fe20008000000 */
[----:B------:R-:W-:-:S12]  /*2eb0*/  ULEA UR6, UR54, UR6, 0x18 ;  /* 0x0000000636067291 */ /* 0x000fd8000f8ec0ff */
.L_x_53:
[----:B------:R-:W-:Y:S02]  /*2ec0*/  LEA R2, R8, UR6, 0x3 ;  /* 0x0000000608027c11 */ /* 0x000fe4000f8e18ff */
[----:B------:R-:W-:-:S03]  /*2ed0*/  SHF.L.U32 R4, R9, 0x1f, RZ ;  /* 0x0000001f09047819 */ /* 0x000fc600000006ff */
[----:B------:R-:W-:Y:S01]  /*2ee0*/  VIADD R5, R2, 0xe0 ;  /* 0x000000e002057836 */ /* 0x000fe20000000000 */
[----:B------:R-:W1:Y:S02]  /*2ef0*/  SYNCS.PHASECHK.TRANS64.TRYWAIT P0, [R2+URZ+0xd0], R4 ;  /* 0x0000d004020075a7 */ /* 0x000e6400080011ff */
[----:B-1----:R-:W-:Y:S05]  /*2f00*/  @!P0 BRA `(.L_x_50) ;  /* 0x0000005c008c8947 */ /* 0x002fea0003800000 */
.L_x_146:
[----:B------:R-:W-:Y:S01]  /*2f10*/  ULEA UR4, UR5, UR6, 0x3 ;  /* 0x0000000605047291 */ /* 0x000fe2000f8e18ff */
[----:B-1----:R-:W-:Y:S01]  /*2f20*/  PRMT R2, RZ, 0x654, R5 ;  /* 0x00000654ff027816 */ /* 0x002fe20000000005 */
[----:B------:R-:W-:Y:S01]  /*2f30*/  @!P2 IMAD.MOV.U32 R4, RZ, RZ, 0x10 ;  /* 0x00000010ff04a424 */ /* 0x000fe200078e00ff */
[----:B------:R-:W-:Y:S01]  /*2f40*/  SHF.L.U32 R5, R12, 0x1f, RZ ;  /* 0x0000001f0c057819 */ /* 0x000fe200000006ff */
[----:B------:R-:W-:Y:S01]  /*2f50*/  UIADD3 UR7, UPT, UPT, UR4, 0x70, URZ ;  /* 0x0000007004077890 */ /* 0x000fe2000fffe0ff */
[----:B------:R1:W-:Y:S05]  /*2f60*/  SYNCS.ARRIVE.TRANS64.RED.A1T0 RZ, [R2+URZ], RZ ;  /* 0x000000ff02ff79a7 */ /* 0x0003ea00081004ff */
[----:B------:R-:W-:Y:S01]  /*2f70*/  IMAD.U32 R6, RZ, RZ, UR7 ;  /* 0x00000007ff067e24 */ /* 0x000fe2000f8e00ff */
[----:B------:R-:W2:Y:S04]  /*2f80*/  SYNCS.PHASECHK.TRANS64.TRYWAIT P0, [UR4+0x80], R5 ;  /* 0x00008005ff0075a7 */ /* 0x000ea80008001104 */
[----:B------:R-:W-:Y:S01]  /*2f90*/  PRMT R6, R0, 0x654, R6 ;  /* 0x0000065400067816 */ /* 0x000fe20000000006 */
[----:B-12---:R-:W-:Y:S06]  /*2fa0*/  @!P0 BRA `(.L_x_51) ;  /* 0x0000005c00788947 */ /* 0x006fec0003800000 */
.L_x_148:
[----:B------:R-:W-:Y:S01]  /*2fb0*/  ULEA UR8, UR5, UR6, 0x4 ;  /* 0x0000000605087291 */ /* 0x000fe2000f8e20ff */
[----:B------:R-:W-:Y:S01]  /*2fc0*/  SEL R3, R6, R3, !P2 ;  /* 0x0000000306037207 */ /* 0x000fe20005000000 */
[----:B------:R-:W-:Y:S01]  /*2fd0*/  UIADD3 UR9, UPT, UPT, UR4, 0x70, URZ ;  /* 0x0000007004097890 */ /* 0x000fe2000fffe0ff */
[----:B-1----:R-:W-:Y:S01]  /*2fe0*/  LEA R2, R11, UR6, 0x3 ;  /* 0x000000060b027c11 */ /* 0x002fe2000f8e18ff */
[----:B------:R-:W-:Y:S01]  /*2ff0*/  UIADD3 UR8, UPT, UPT, UR8, 0x100, URZ ;  /* 0x0000010008087890 */ /* 0x000fe2000fffe0ff */
[----:B------:R1:W-:Y:S01]  /*3000*/  @!P2 SYNCS.ARRIVE.TRANS64.RED RZ, [R3+URZ], R4 ;  /* 0x0000000403ffa9a7 */ /* 0x0003e200080004ff */
[----:B------:R-:W-:Y:S01]  /*3010*/  UIADD3 UR4, UPT, UPT, UR5, 0x1, URZ ;  /* 0x0000000105047890 */ /* 0x000fe2000fffe0ff */
[----:B------:R-:W-:-:S03]  /*3020*/  VIADD R8, R8, 0x1 ;  /* 0x0000000108087836 */ /* 0x000fc60000000000 */
[----:B------:R-:W-:Y:S02]  /*3030*/  UISETP.NE.AND UP0, UPT, UR4, 0x2, UPT ;  /* 0x000000020400788c */ /* 0x000fe4000bf05270 */
[----:B------:R-:W-:Y:S01]  /*3040*/  ISETP.NE.AND P0, PT, R8, 0x2, PT ;  /* 0x000000020800780c */ /* 0x000fe20003f05270 */
[----:B------:R-:W-:Y:S06]  /*3050*/  UGETNEXTWORKID.BROADCAST [UR8], [UR9] ;  /* 0x00000000080073ca */ /* 0x000fec0008000100 */
[----:B------:R-:W-:Y:S02]  /*3060*/  USEL UR7, URZ, 0x1, UP0 ;  /* 0x00000001ff077887 */ /* 0x000fe40008000000 */
[----:B------:R-:W-:-:S04]  /*3070*/  USEL UR5, UR4, URZ, UP0 ;  /* 0x000000ff04057287 */ /* 0x000fc80008000000 */
[----:B------:R-:W-:Y:S02]  /*3080*/  LOP3.LUT R12, R12, UR7, RZ, 0x3c, !PT ;  /* 0x000000070c0c7c12 */ /* 0x000fe4000f8e3cff */
[----:B-1----:R-:W-:-:S04]  /*3090*/  SHF.L.U32 R4, R10, 0x1f, RZ ;  /* 0x0000001f0a047819 */ /* 0x002fc800000006ff */
[----:B------:R-:W1:Y:S02]  /*30a0*/  SYNCS.PHASECHK.TRANS64.TRYWAIT P1, [R2+URZ+0x70], R4 ;  /* 0x00007004020075a7 */ /* 0x000e6400080211ff */
[----:B-1----:R-:W-:Y:S05]  /*30b0*/  @!P1 BRA `(.L_x_52) ;  /* 0x0000005c004c9947 */ /* 0x002fea0003800000 */
.L_x_149:
[C---:B-1----:R-:W-:Y:S01]  /*30c0*/  LEA R4, R11.reuse, UR6, 0x4 ;  /* 0x000000060b047c11 */ /* 0x042fe2000f8e20ff */
[----:B------:R-:W-:Y:S01]  /*30d0*/  VIADD R2, R2, 0x80 ;  /* 0x0000008002027836 */ /* 0x000fe20000000000 */
[----:B------:R-:W-:Y:S01]  /*30e0*/  SEL R8, R8, RZ, P0 ;  /* 0x000000ff08087207 */ /* 0x000fe20000000000 */
[----:B------:R-:W-:-:S03]  /*30f0*/  VIADD R11, R11, 0x1 ;  /* 0x000000010b0b7836 */ /* 0x000fc60000000000 */
[----:B------:R-:W1:Y:S01]  /*3100*/  LDS.128 R4, [R4+0x100] ;  /* 0x0001000004047984 */ /* 0x000e620000000c00 */
[----:B------:R-:W-:Y:S02]  /*3110*/  PRMT R2, RZ, 0x654, R2 ;  /* 0x00000654ff027816 */ /* 0x000fe40000000002 */
[C---:B------:R-:W-:Y:S01]  /*3120*/  ISETP.NE.AND P1, PT, R11.reuse, 0x2, PT ;  /* 0x000000020b00780c */ /* 0x040fe20003f25270 */
[----:B------:R-:W-:Y:S01]  /*3130*/  @!PT LDS RZ, [RZ] ;  /* 0x00000000fffff984 */ /* 0x000fe20000000800 */
[----:B------:R-:W-:Y:S01]  /*3140*/  @!PT LDS RZ, [RZ] ;  /* 0x00000000fffff984 */ /* 0x000fe20000000800 */
[----:B------:R-:W-:Y:S01]  /*3150*/  @!PT LDS RZ, [RZ] ;  /* 0x00000000fffff984 */ /* 0x000fe20000000800 */
[----:B------:R-:W-:Y:S01]  /*3160*/  @!PT LDS RZ, [RZ] ;  /* 0x00000000fffff984 */ /* 0x000fe20000000800 */
[----:B------:R2:W-:Y:S06]  /*3170*/  MEMBAR.ALL.CTA ;  /* 0x0000000000007992 */ /* 0x0005ec0000008000 */
[----:B--2---:R-:W2:Y:S01]  /*3180*/  FENCE.VIEW.ASYNC.S ;  /* 0x00000000000073c6 */ /* 0x004ea20000000000 */
[----:B------:R-:W-:Y:S01]  /*3190*/  SEL R11, R11, RZ, P1 ;  /* 0x000000ff0b0b7207 */ /* 0x000fe20000800000 */
[----:B--2---:R2:W-:Y:S01]  /*31a0*/  SYNCS.ARRIVE.TRANS64.RED.A1T0 RZ, [R2+URZ], RZ ;  /* 0x000000ff02ff79a7 */ /* 0x0045e200081004ff */
[----:B-1----:R-:W-:-:S02]  /*31b0*/  LOP3.LUT P3, RZ, R6, 0x1, RZ, 0xc0, !PT ;  /* 0x0000000106ff7812 */ /* 0x002fc4000786c0ff */
[----:B------:R-:W-:-:S04]  /*31c0*/  SEL R4, RZ, 0x1, P1 ;  /* 0x00000001ff047807 */ /* 0x000fc80000800000 */
[----:B------:R-:W-:Y:S02]  /*31d0*/  LOP3.LUT R10, R10, R4, RZ, 0x3c, !PT ;  /* 0x000000040a0a7212 */ /* 0x000fe400078e3cff */
[----:B--2---:R-:W-:-:S04]  /*31e0*/  SEL R2, RZ, 0x1, P0 ;  /* 0x00000001ff027807 */ /* 0x004fc80000000000 */
[----:B------:R-:W-:Y:S01]  /*31f0*/  LOP3.LUT R9, R9, R2, RZ, 0x3c, !PT ;  /* 0x0000000209097212 */ /* 0x000fe200078e3cff */
[----:B------:R-:W-:Y:S06]  /*3200*/  @P3 BRA `(.L_x_53) ;  /* 0xfffffffc002c3947 */ /* 0x000fec000383ffff */
[----:B------:R-:W-:Y:S01]  /*3210*/  ULEA UR4, UR5, UR6, 0x3 ;  /* 0x0000000605047291 */ /* 0x000fe2000f8e18ff */
[----:B------:R-:W-:-:S08]  /*3220*/  SHF.L.U32 R2, R12, 0x1f, RZ ;  /* 0x0000001f0c027819 */ /* 0x000fd000000006ff */
[----:B------:R-:W1:Y:S02]  /*3230*/  SYNCS.PHASECHK.TRANS64 P0, [UR4+0x80], R2 ;  /* 0x00008002ff0075a7 */ /* 0x000e640008001004 */
[----:B-1----:R-:W-:Y:S05]  /*3240*/  @P0 BRA `(.L_x_54) ;  /* 0x0000000000080947 */ /* 0x002fea0003800000 */
[----:B------:R-:W1:Y:S02]  /*3250*/  SYNCS.PHASECHK.TRANS64.TRYWAIT P0, [UR4+0x80], R2 ;  /* 0x00008002ff0075a7 */ /* 0x000e640008001104 */
[----:B-1----:R-:W-:Y:S05]  /*3260*/  @!P0 BRA `(.L_x_55) ;  /* 0x0000005800f48947 */ /* 0x002fea0003800000 */
.L_x_54:
[----:B------:R-:W-:-:S04]  /*3270*/  UIADD3 UR7, UPT, UPT, UR5, 0x1, URZ ;  /* 0x0000000105077890 */ /* 0x000fc8000fffe0ff */
[----:B------:R-:W-:-:S04]  /*3280*/  UISETP.NE.AND UP0, UPT, UR7, 0x2, UPT ;  /* 0x000000020700788c */ /* 0x000fc8000bf05270 */
[----:B------:R-:W-:Y:S02]  /*3290*/  USEL UR8, URZ, 0x1, UP0 ;  /* 0x00000001ff087887 */ /* 0x000fe40008000000 */
[----:B------:R-:W-:-:S04]  /*32a0*/  USEL UR7, UR7, URZ, UP0 ;  /* 0x000000ff07077287 */ /* 0x000fc80008000000 */
[----:B------:R-:W-:Y:S01]  /*32b0*/  ULEA UR7, UR7, UR6, 0x3 ;  /* 0x0000000607077291 */ /* 0x000fe2000f8e18ff */
[----:B-1----:R-:W-:-:S04]  /*32c0*/  LOP3.LUT R2, R12, UR8, RZ, 0x3c, !PT ;  /* 0x000000080c027c12 */ /* 0x002fc8000f8e3cff */
[----:B------:R-:W-:-:S04]  /*32d0*/  SHF.L.U32 R0, R2, 0x1f, RZ ;  /* 0x0000001f02007819 */ /* 0x000fc800000006ff */
[----:B------:R-:W1:Y:S02]  /*32e0*/  SYNCS.PHASECHK.TRANS64 P0, [UR7+0x80], R0 ;  /* 0x00008000ff0075a7 */ /* 0x000e640008001007 */
[----:B-1----:R-:W-:Y:S05]  /*32f0*/  @P0 EXIT ;  /* 0x000000000000094d */ /* 0x002fea0003800000 */
[----:B------:R-:W-:Y:S02]  /*3300*/  SHF.L.U32 R2, R2, 0x1f, RZ ;  /* 0x0000001f02027819 */ /* 0x000fe400000006ff */
[----:B------:R-:W-:-:S07]  /*3310*/  MOV R0, UR7 ;  /* 0x0000000700007c02 */ /* 0x000fce0008000f00 */
.L_x_56:
[----:B-1----:R1:W2:Y:S02]  /*3320*/  SYNCS.PHASECHK.TRANS64.TRYWAIT P0, [R0+URZ+0x80], R2 ;  /* 0x00008002000075a7 */ /* 0x0022a400080011ff */
[----:B--2---:R-:W-:Y:S05]  /*3330*/  @!P0 NANOSLEEP.SYNCS 0x989680 ;  /* 0x009896800000895d */ /* 0x004fea0003900000 */
[----:B------:R-:W2:Y:S02]  /*3340*/  @!P0 SYNCS.PHASECHK.TRANS64 P0, [R0+URZ+0x80], R2 ;  /* 0x00008002000085a7 */ /* 0x000ea400080010ff */
[----:B--2---:R-:W-:Y:S05]  /*3350*/  @P0 EXIT ;  /* 0x000000000000094d */ /* 0x004fea0003800000 */
[----:B------:R-:W-:Y:S05]  /*3360*/  BRA `(.L_x_56) ;  /* 0xfffffffc00ec7947 */ /* 0x000fea000383ffff */
.L_x_49:
[----:B------:R-:W-:Y:S05]  /*3370*/  BRA.U UP4, `(.L_x_57) ;  /* 0x0000001504047547 */ /* 0x000fea000b800000 */
[----:B------:R-:W-:Y:S01]  /*3380*/  UMOV UR4, 0x40 ;  /* 0x0000004000047882 */ /* 0x000fe20000000000 */
[----:B------:R-:W-:Y:S01]  /*3390*/  NOP ;  /* 0x0000000000007918 */ /* 0x000fe20000000000 */
[----:B------:R-:W-:Y:S01]  /*33a0*/  ULEA UR5, UR54, UR4, 0x18 ;  /* 0x0000000436057291 */ /* 0x000fe2000f8ec0ff */
[----:B------:R-:W-:Y:S02]  /*33b0*/  UMOV UR6, 0x400 ;  /* 0x0000040000067882 */ /* 0x000fe40000000000 */
[----:B------:R-:W-:-:S06]  /*33c0*/  ULEA UR6, UR54, UR6, 0x18 ;  /* 0x0000000636067291 */ /* 0x000fcc000f8ec0ff */
[----:B------:R-:W1:Y:S02]  /*33d0*/  LDS.U8 R0, [UR5+0x1c] ;  /* 0x00001c05ff007984 */ /* 0x000e640008000000 */
[----:B-1----:R-:W-:-:S13]  /*33e0*/  ISETP.NE.AND P0, PT, R0, RZ, PT ;  /* 0x000000ff0000720c */ /* 0x002fda0003f05270 */
[----:B------:R-:W-:Y:S05]  /*33f0*/  @P0 BRA `(.L_x_58) ;  /* 0x0000000000580947 */ /* 0x000fea0003800000 */
[----:B------:R-:W-:-:S13]  /*3400*/  ELECT P0, URZ, PT ;  /* 0x0000000000ff782f */ /* 0x000fda0003800000 */
[----:B------:R-:W-:Y:S05]  /*3410*/  @!P0 BRA `(.L_x_59) ;  /* 0x0000000000608947 */ /* 0x000fea0003800000 */
[----:B------:R-:W-:Y:S01]  /*3420*/  UMOV UR4, 0x10 ;  /* 0x0000001000047882 */ /* 0x000fe20000000000 */
[----:B------:R-:W-:Y:S01]  /*3430*/  HFMA2 R0, -RZ, RZ, 0, 5.9604644775390625e-08 ;  /* 0x00000001ff007431 */ /* 0x000fe200000001ff */
[----:B------:R-:W-:-:S03]  /*3440*/  MOV R3, 0xffff ;  /* 0x0000ffff00037802 */ /* 0x000fc60000000f00 */
[----:B------:R-:W-:Y:S04]  /*3450*/  DEPBAR.LE SB1, 0x36 ;  /* 0x00009d800000791a */ /* 0x000fe80000000000 */
[----:B------:R-:W1:Y:S02]  /*3460*/  UTCATOMSWS.FIND_AND_SET.ALIGN UP0, UR4, UR4 ;  /* 0x00000004000475e3 */ /* 0x000e640008000800 */
[----:B-1----:R-:W-:Y:S01]  /*3470*/  MOV R4, UR4 ;  /* 0x0000000400047c02 */ /* 0x002fe20008000f00 */
[----:B------:R-:W-:Y:S06]  /*3480*/  BRA.U UP0, `(.L_x_60) ;  /* 0x0000000100187547 */ /* 0x000fec000b800000 */
.L_x_61:
[----:B------:R-:W-:Y:S05]  /*3490*/  NANOSLEEP 0x64 ;  /* 0x000000640000795d */ /* 0x000fea0003800000 */
[----:B------:R-:W-:-:S05]  /*34a0*/  UMOV UR4, 0x10 ;  /* 0x0000001000047882 */ /* 0x000fca0000000000 */
[----:B------:R-:W-:Y:S04]  /*34b0*/  DEPBAR.LE SB1, 0x36 ;  /* 0x00009d800000791a */ /* 0x000fe80000000000 */
[----:B------:R-:W1:Y:S02]  /*34c0*/  UTCATOMSWS.FIND_AND_SET.ALIGN UP0, UR4, UR4 ;  /* 0x00000004000475e3 */ /* 0x000e640008000800 */
[----:B-1----:R-:W-:Y:S01]  /*34d0*/  MOV R4, UR4 ;  /* 0x0000000400047c02 */ /* 0x002fe20008000f00 */
[----:B------:R-:W-:Y:S05]  /*34e0*/  BRA.U !UP0, `(.L_x_61) ;  /* 0xfffffffd08e87547 */ /* 0x000fea000b83ffff */
.L_x_60:
[-C--:B------:R-:W-:Y:S02]  /*34f0*/  SHF.L.U32 R3, R3, R4.reuse, RZ ;  /* 0x0000000403037219 */ /* 0x080fe400000006ff */
[----:B------:R-:W-:Y:S01]  /*3500*/  SHF.L.U32 R0, R0, R4, RZ ;  /* 0x0000000400007219 */ /* 0x000fe200000006ff */
[----:B------:R-:W-:Y:S02]  /*3510*/  IMAD.SHL.U32 R4, R4, 0x20, RZ ;  /* 0x0000002004047824 */ /* 0x000fe400078e00ff */
[----:B------:R1:W-:Y:S04]  /*3520*/  ATOMS.OR RZ, [UR5+0x14], R3 ;  /* 0x00001403ffff798c */ /* 0x0003e8000b000005 */
[----:B------:R1:W-:Y:S04]  /*3530*/  ATOMS.OR RZ, [UR5+0x18], R0 ;  /* 0x00001800ffff798c */ /* 0x0003e8000b000005 */
[----:B------:R1:W-:Y:S01]  /*3540*/  STS [UR6+0x120], R4 ;  /* 0x00012004ff007988 */ /* 0x0003e20008000806 */
[----:B------:R-:W-:Y:S05]  /*3550*/  BRA `(.L_x_59) ;  /* 0x0000000000107947 */ /* 0x000fea0003800000 */
.L_x_58:
[----:B------:R-:W-:Y:S02]  /*3560*/  MOV R0, 0xffffffff ;  /* 0xffffffff00007802 */ /* 0x000fe40000000f00 */
[----:B------:R-:W-:-:S03]  /*3570*/  MOV R4, 0x35a0 ;  /* 0x000035a000047802 */ /* 0x000fc60000000f00 */
[----:B------:R1:W-:Y:S04]  /*3580*/  STS [UR6+0x120], R0 ;  /* 0x00012000ff007988 */ /* 0x0003e80008000806 */
[----:B-1---5:R-:W-:Y:S05]  /*3590*/  CALL.REL.NOINC `($__internal_1_$__cuda_sm10x_tcgen05_guardrail_trap_phase_invalid_during_alloc) ;  /* 0x0000006000447944 */ /* 0x022fea0003c00000 */
.L_x_59:
[----:B------:R-:W-:Y:S05]  /*35a0*/  WARPSYNC.ALL ;  /* 0x0000000000007948 */ /* 0x000fea0003800000 */
[----:B------:R-:W2:Y:S01]  /*35b0*/  S2UR UR4, SR_CgaCtaId ;  /* 0x00000000000479c3 */ /* 0x000ea20000008800 */
[----:B------:R-:W-:Y:S01]  /*35c0*/  UMOV UR71, 0x400 ;  /* 0x0000040000477882 */ /* 0x000fe20000000000 */
[----:B------:R-:W-:-:S06]  /*35d0*/  NOP ;  /* 0x0000000000007918 */ /* 0x000fcc0000000000 */
[----:B------:R-:W-:Y:S06]  /*35e0*/  BAR.ARV 0x6, 0xa0 ;  /* 0x0182800000007b1d */ /* 0x000fec0000002000 */
[----:B------:R-:W3:Y:S01]  /*35f0*/  LDCU UR7, c[0x0][0x38c] ;  /* 0x00007180ff0777ac */ /* 0x000ee20008000800 */
[----:B------:R-:W-:Y:S01]  /*3600*/  LOP3.LUT R2, R2, 0xffff, RZ, 0xc0, !PT ;  /* 0x0000ffff02027812 */ /* 0x000fe200078ec0ff */
[----:B------:R-:W-:Y:S01]  /*3610*/  HFMA2 R11, -RZ, RZ, 0, 5.9604644775390625e-08 ;  /* 0x00000001ff0b7431 */ /* 0x000fe200000001ff */
[----:B------:R-:W-:Y:S01]  /*3620*/  MOV R10, RZ ;  /* 0x000000ff000a7202 */ /* 0x000fe20000000f00 */
[----:B------:R-:W4:Y:S01]  /*3630*/  LDCU UR8, c[0x0][0x38c] ;  /* 0x00007180ff0877ac */ /* 0x000f220008000800 */
[----:B------:R-:W-:-:S02]  /*3640*/  R2UR UR72, R2 ;  /* 0x00000000024872ca */ /* 0x000fc400000e0000 */
[----:B------:R-:W-:Y:S01]  /*3650*/  CS2R R8, SRZ ;  /* 0x0000000000087805 */ /* 0x000fe2000001ff00 */
[----:B------:R-:W-:Y:S01]  /*3660*/  UMOV UR75, URZ ;  /* 0x000000ff004b7c82 */ /* 0x000fe20008000000 */
[----:B------:R-:W-:Y:S01]  /*3670*/  UMOV UR9, URZ ;  /* 0x000000ff00097c82 */ /* 0x000fe20008000000 */
[----:B--2---:R-:W-:Y:S01]  /*3680*/  ULEA UR71, UR4, UR71, 0x18 ;  /* 0x0000004704477291 */ /* 0x004fe2000f8ec0ff */
[----:B------:R-:W-:Y:S01]  /*3690*/  UMOV UR76, 0x0 ;  /* 0x00000000004c7882 */ /* 0x000fe20000000000 */
[----:B------:R-:W-:Y:S02]  /*36a0*/  UMOV UR77, 0x4200910 ;  /* 0x04200910004d7882 */ /* 0x000fe40000000000 */
[----:B------:R-:W-:Y:S02]  /*36b0*/  UIADD3 UR6, UPT, UPT, UR71, 0x8800, URZ ;  /* 0x0000880047067890 */ /* 0x000fe4000fffe0ff */
[----:B------:R-:W-:Y:S02]  /*36c0*/  UIADD3 UR5, UPT, UPT, UR71, 0x18800, URZ ;  /* 0x0001880047057890 */ /* 0x000fe4000fffe0ff */
[----:B---3--:R-:W-:Y:S01]  /*36d0*/  UIADD3 UR7, UPT, UPT, UR7, 0x7f, URZ ;  /* 0x0000007f07077890 */ /* 0x008fe2000fffe0ff */
[----:B-1----:R-:W1:Y:S01]  /*36e0*/  LDS R0, [UR71+0x120] ;  /* 0x00012047ff007984 */ /* 0x002e620008000800 */
[----:B------:R-:W-:-:S02]  /*36f0*/  USHF.R.U32.HI UR6, URZ, 0x4, UR6 ;  /* 0x00000004ff067899 */ /* 0x000fc40008011606 */
[----:B------:R-:W-:Y:S02]  /*3700*/  USHF.R.S32.HI UR4, URZ, 0x1f, UR7 ;  /* 0x0000001fff047899 */ /* 0x000fe40008011407 */
[----:B------:R-:W-:Y:S02]  /*3710*/  USHF.R.U32.HI UR5, URZ, 0x4, UR5 ;  /* 0x00000004ff057899 */ /* 0x000fe40008011605 */
[----:B------:R-:W-:Y:S02]  /*3720*/  ULEA.HI UR4, UR4, UR7, URZ, 0x7 ;  /* 0x0000000704047291 */ /* 0x000fe4000f8f38ff */
[----:B------:R-:W-:Y:S02]  /*3730*/  ULOP3.LUT UR6, UR6, 0x3fff, URZ, 0xc0, !UPT ;  /* 0x00003fff06067892 */ /* 0x000fe4000f8ec0ff */
[----:B------:R-:W-:Y:S02]  /*3740*/  USHF.R.S32.HI UR10, URZ, 0x7, UR4 ;  /* 0x00000007ff0a7899 */ /* 0x000fe40008011404 */
[----:B------:R-:W-:-:S02]  /*3750*/  ULOP3.LUT UR5, UR5, 0x3fff, URZ, 0xc0, !UPT ;  /* 0x00003fff05057892 */ /* 0x000fc4000f8ec0ff */
[----:B------:R-:W-:Y:S02]  /*3760*/  UISETP.LT.AND UP0, UPT, UR10, 0x1, UPT ;  /* 0x000000010a00788c */ /* 0x000fe4000bf01270 */
[----:B------:R-:W-:Y:S01]  /*3770*/  IMAD.U32 R12, RZ, RZ, UR10 ;  /* 0x0000000aff0c7e24 */ /* 0x000fe2000f8e00ff */
[----:B------:R-:W-:Y:S02]  /*3780*/  ULOP3.LUT UR73, UR6, 0x10000, URZ, 0xfc, !UPT ;  /* 0x0001000006497892 */ /* 0x000fe4000f8efcff */
[----:B------:R-:W-:Y:S02]  /*3790*/  USEL UR4, UR10, 0x1, !UP0 ;  /* 0x000000010a047887 */ /* 0x000fe4000c000000 */
[----:B------:R-:W-:Y:S02]  /*37a0*/  ULOP3.LUT UR74, UR5, 0x10000, URZ, 0xfc, !UPT ;  /* 0x00010000054a7892 */ /* 0x000fe4000f8efcff */
[----:B------:R-:W-:Y:S02]  /*37b0*/  UIADD3 UR4, UPT, UPT, -UR4, URZ, URZ ;  /* 0x000000ff04047290 */ /* 0x000fe4000fffe1ff */
[----:B----4-:R-:W-:-:S04]  /*37c0*/  UISETP.GE.AND UP4, UPT, UR8, 0x1, UPT ;  /* 0x000000010800788c */ /* 0x010fc8000bf86270 */
[----:B------:R-:W-:Y:S01]  /*37d0*/  IMAD.U32 R14, RZ, RZ, UR4 ;  /* 0x00000004ff0e7e24 */ /* 0x000fe2000f8e00ff */
[----:B-1----:R-:W-:-:S13]  /*37e0*/  R2UR UR7, R0 ;  /* 0x00000000000772ca */ /* 0x002fda00000e0000 */
[----:B------:R-:W-:-:S07]  /*37f0*/  IMAD.U32 R15, RZ, RZ, UR7 ;  /* 0x00000007ff0f7e24 */ /* 0x000fce000f8e00ff */
.L_x_68:
[----:B------:R-:W-:Y:S02]  /*3800*/  LEA R0, R10, UR71, 0x3 ;  /* 0x000000470a007c11 */ /* 0x000fe4000f8e18ff */
[----:B------:R-:W-:Y:S02]  /*3810*/  SHF.L.U32 R2, R9, 0x1f, RZ ;  /* 0x0000001f09027819 */ /* 0x000fe400000006ff */
[----:B------:R-:W-:Y:S01]  /*3820*/  PLOP3.LUT P0, PT, PT, PT, UP4, 0x80, 0x8 ;  /* 0x000000000008781c */ /* 0x000fe20003f0f048 */
[----:B------:R-:W-:Y:S01]  /*3830*/  VIADD R3, R0, 0x80 ;  /* 0x0000008000037836 */ /* 0x000fe20000000000 */
[----:B-1----:R-:W1:Y:S02]  /*3840*/  SYNCS.PHASECHK.TRANS64.TRYWAIT P1, [R0+URZ+0x70], R2 ;  /* 0x00007002000075a7 */ /* 0x002e6400080211ff */
[----:B-1----:R-:W-:Y:S09]  /*3850*/  @!P1 BRA `(.L_x_62) ;  /* 0x0000005400909947 */ /* 0x002ff20003800000 */
.L_x_151:
[----:B------:R-:W-:Y:S01]  /*3860*/  LEA R4, R10, UR71, 0x4 ;  /* 0x000000470a047c11 */ /* 0x000fe2000f8e20ff */
[----:B------:R-:W-:Y:S01]  /*3870*/  @UP4 ULEA UR4, UR9, UR71, 0x3 ;  /* 0x0000004709044291 */ /* 0x000fe2000f8e18ff */
[----:B------:R-:W-:Y:S01]  /*3880*/  PLOP3.LUT P2, PT, PT, PT, PT, 0x80, 0x8 ;  /* 0x000000000008781c */ /* 0x000fe20003f4f070 */
[----:B------:R-:W-:Y:S01]  /*3890*/  ULEA UR5, UR75, UR71, 0x3 ;  /* 0x000000474b057291 */ /* 0x000fe2000f8e18ff */
[----:B------:R-:W-:Y:S02]  /*38a0*/  PRMT R3, RZ, 0x654, R3 ;  /* 0x00000654ff037816 */ /* 0x000fe40000000003 */
[----:B------:R-:W2:Y:S01]  /*38b0*/  LDS.128 R4, [R4+0x100] ;  /* 0x0001000004047984 */ /* 0x000ea20000000c00 */
[----:B-1----:R-:W-:Y:S02]  /*38c0*/  @P0 SHF.L.U32 R2, R8, 0x1f, RZ ;  /* 0x0000001f08020819 */ /* 0x002fe400000006ff */
[----:B------:R-:W-:Y:S01]  /*38d0*/  SHF.L.U32 R0, R11, 0x1f, RZ ;  /* 0x0000001f0b007819 */ /* 0x000fe200000006ff */
[----:B------:R-:W-:Y:S01]  /*38e0*/  @!PT LDS RZ, [RZ] ;  /* 0x00000000fffff984 */ /* 0x000fe20000000800 */
[----:B------:R-:W-:Y:S01]  /*38f0*/  @!PT LDS RZ, [RZ] ;  /* 0x00000000fffff984 */ /* 0x000fe20000000800 */
[----:B------:R-:W-:Y:S01]  /*3900*/  @!PT LDS RZ, [RZ] ;  /* 0x00000000fffff984 */ /* 0x000fe20000000800 */
[----:B------:R-:W-:Y:S01]  /*3910*/  @!PT LDS RZ, [RZ] ;  /* 0x00000000fffff984 */ /* 0x000fe20000000800 */
[----:B------:R1:W-:Y:S06]  /*3920*/  MEMBAR.ALL.CTA ;  /* 0x0000000000007992 */ /* 0x0003ec0000008000 */
[----:B-1----:R-:W1:Y:S01]  /*3930*/  FENCE.VIEW.ASYNC.S ;  /* 0x00000000000073c6 */ /* 0x002e620000000000 */
[----:B------:R-:W-:Y:S01]  /*3940*/  R2UR UR6, R15 ;  /* 0x000000000f0672ca */ /* 0x000fe200000e0000 */
[----:B------:R-:W-:Y:S01]  /*3950*/  IMAD.U32 R13, RZ, RZ, UR5 ;  /* 0x00000005ff0d7e24 */ /* 0x000fe2000f8e00ff */
[----:B-1----:R1:W-:Y:S01]  /*3960*/  SYNCS.ARRIVE.TRANS64.RED.A1T0 RZ, [R3+URZ], RZ ;  /* 0x000000ff03ff79a7 */ /* 0x0023e200081004ff */
[----:B------:R1:W3:Y:S01]  /*3970*/  @P0 SYNCS.PHASECHK.TRANS64.TRYWAIT P2, [UR4], R2 ;  /* 0x00000002ff0005a7 */ /* 0x0002e20008041104 */
[----:B------:R-:W-:Y:S01]  /*3980*/  ULEA.HI UR4, UR75, UR75, URZ, 0x1 ;  /* 0x0000004b4b047291 */ /* 0x000fe2000f8f08ff */
[----:B--2---:R-:W-:-:S03]  /*3990*/  LOP3.LUT P1, RZ, R6, 0x1, RZ, 0xc0, !PT ;  /* 0x0000000106ff7812 */ /* 0x004fc6000782c0ff */
[----:B------:R-:W-:-:S04]  /*39a0*/  ULOP3.LUT UR8, UR4, 0xffe, URZ, 0xc0, !UPT ;  /* 0x00000ffe04087892 */ /* 0x000fc8000f8ec0ff */
[----:B------:R-:W-:Y:S01]  /*39b0*/  UIADD3 UR8, UPT, UPT, -UR8, UR75, URZ ;  /* 0x0000004b08087290 */ /* 0x000fe2000fffe1ff */
[----:B------:R-:W2:Y:S01]  /*39c0*/  SYNCS.PHASECHK.TRANS64.TRYWAIT P0, [UR5+0xb0], R0 ;  /* 0x0000b000ff0075a7 */ /* 0x000ea20008001105 */
[----:B------:R-:W-:-:S04]  /*39d0*/  USHF.L.U32 UR5, UR4, 0x6, URZ ;  /* 0x0000000604057899 */ /* 0x000fc800080006ff */
[----:B------:R-:W-:-:S04]  /*39e0*/  ULOP3.LUT UR4, UR5, 0xffffff80, URZ, 0xc0, !UPT ;  /* 0xffffff8005047892 */ /* 0x000fc8000f8ec0ff */
[----:B------:R-:W-:-:S04]  /*39f0*/  UIADD3 UR4, UPT, UPT, UR6, UR4, URZ ;  /* 0x0000000406047290 */ /* 0x000fc8000fffe0ff */
[----:B------:R-:W-:Y:S01]  /*3a00*/  ULEA UR8, UR8, UR4, 0x14 ;  /* 0x0000000408087291 */ /* 0x000fe2000f8ea0ff */
[----:B-123--:R-:W-:Y:S11]  /*3a10*/  @!P0 BRA `(.L_x_63) ;  /* 0x0000005400348947 */ /* 0x00eff60003800000 */
.L_x_153:
[----:B------:R-:W-:Y:S01]  /*3a20*/  IADD3 R10, PT, PT, R10, 0x1, RZ ;  /* 0x000000010a0a7810 */ /* 0x000fe20007ffe0ff */
[----:B------:R-:W-:Y:S06]  /*3a30*/  BRA.U !UP4, `(.L_x_64) ;  /* 0x000000050cec7547 */ /* 0x000fec000b800000 */
[----:B------:R-:W-:Y:S01]  /*3a40*/  R2UR UR69, R14 ;  /* 0x000000000e4572ca */ /* 0x000fe200000e0000 */
[----:B------:R-:W-:Y:S01]  /*3a50*/  UPLOP3.LUT UP2, UPT, UPT, UPT, UPT, 0x40, 0x4 ;  /* 0x000000000004789c */ /* 0x000fe20003f4e870 */
[----:B------:R-:W-:Y:S01]  /*3a60*/  R2UR UR68, R12 ;  /* 0x000000000c4472ca */ /* 0x000fe200000e0000 */
[----:B------:R-:W-:-:S14]  /*3a70*/  UMOV UR7, UR9 ;  /* 0x0000000900077c82 */ /* 0x000fdc0008000000 */
.L_x_67:
[----:B------:R-:W-:Y:S02]  /*3a80*/  UIADD3 UR69, UPT, UPT, UR69, 0x1, URZ ;  /* 0x0000000145457890 */ /* 0x000fe4000fffe0ff */
[----:B--2---:R-:W-:Y:S02]  /*3a90*/  ULEA UR5, UR7, UR71, 0x3 ;  /* 0x0000004707057291 */ /* 0x004fe4000f8e18ff */
[----:B------:R-:W-:Y:S01]  /*3aa0*/  UISETP.NE.AND UP3, UPT, UR69, URZ, UPT ;  /* 0x000000ff4500728c */ /* 0x000fe2000bf65270 */
[----:B------:R-:W-:Y:S10]  /*3ab0*/  @P2 BRA `(.L_x_65) ;  /* 0x00000000000c2947 */ /* 0x000ff40003800000 */
[----:B-1----:R-:W-:Y:S04]  /*3ac0*/  SHF.L.U32 R2, R8, 0x1f, RZ ;  /* 0x0000001f08027819 */ /* 0x002fe800000006ff */
[----:B------:R-:W1:Y:S02]  /*3ad0*/  SYNCS.PHASECHK.TRANS64.TRYWAIT P0, [UR5], R2 ;  /* 0x00000002ff0075a7 */ /* 0x000e640008001105 */
[----:B-1----:R-:W-:Y:S05]  /*3ae0*/  @!P0 BRA `(.L_x_66) ;  /* 0x00000054001c8947 */ /* 0x002fea0003800000 */
.L_x_65:
[----:B------:R-:W-:Y:S01]  /*3af0*/  UISETP.NE.AND UP0, UPT, UR68, 0x1, UPT ;  /* 0x000000014400788c */ /* 0x000fe2000bf05270 */
[----:B------:R-:W-:Y:S01]  /*3b00*/  PLOP3.LUT P2, PT, PT, PT, PT, 0x80, 0x8 ;  /* 0x000000000008781c */ /* 0x000fe20003f4f070 */
[----:B------:R-:W-:Y:S01]  /*3b10*/  UIADD3 UR9, UPT, UPT, UR7, 0x1, URZ ;  /* 0x0000000107097890 */ /* 0x000fe2000fffe0ff */
[----:B------:R-:W-:Y:S01]  /*3b20*/  MOV.SPILL R3, UR77 ;  /* 0x0000004d00037c02 */ /* 0x000fe20009000f00 */
[----:B------:R-:W-:Y:S01]  /*3b30*/  UIADD3 UR70, UPT, UPT, UR5, 0x10, URZ ;  /* 0x0000001005467890 */ /* 0x000fe2000fffe0ff */
[----:B-1----:R-:W-:Y:S01]  /*3b40*/  MOV.SPILL R2, UR76 ;  /* 0x0000004c00027c02 */ /* 0x002fe20009000f00 */
[----:B------:R-:W-:Y:S01]  /*3b50*/  UISETP.NE.AND UP1, UPT, UR9, 0x2, UPT ;  /* 0x000000020900788c */ /* 0x000fe2000bf25270 */
[----:B------:R-:W-:Y:S01]  /*3b60*/  PLOP3.LUT P0, PT, PT, PT, UP0, 0x80, 0x8 ;  /* 0x000000000008781c */ /* 0x000fe20003f0f008 */
[----:B------:R-:W-:Y:S02]  /*3b70*/  ULEA UR6, UR7, UR74, 0xc ;  /* 0x0000004a07067291 */ /* 0x000fe4000f8e60ff */
[----:B------:R-:W-:Y:S02]  /*3b80*/  USEL UR5, URZ, 0x1, UP1 ;  /* 0x00000001ff057887 */ /* 0x000fe40008800000 */
[----:B------:R-:W-:Y:S02]  /*3b90*/  USEL UR9, UR9, URZ, UP1 ;  /* 0x000000ff09097287 */ /* 0x000fe40008800000 */
[----:B------:R-:W-:Y:S02]  /*3ba0*/  ULEA UR4, UR7, UR73, 0xb ;  /* 0x0000004907047291 */ /* 0x000fe4000f8e58ff */
[----:B------:R-:W-:Y:S01]  /*3bb0*/  @UP0 ULEA UR7, UR9, UR71, 0x3 ;  /* 0x0000004709070291 */ /* 0x000fe2000f8e18ff */
[----:B------:R-:W-:Y:S01]  /*3bc0*/  LOP3.LUT R8, R8, UR5, RZ, 0x3c, !PT ;  /* 0x0000000508087c12 */ /* 0x000fe2000f8e3cff */
[----:B------:R-:W-:Y:S02]  /*3bd0*/  UIADD3 UR22, UPT, UPT, UR6, 0x2, URZ ;  /* 0x0000000206167890 */ /* 0x000fe4000fffe0ff */
[----:B------:R-:W-:Y:S01]  /*3be0*/  UIADD3 UR18, UPT, UPT, UR4, 0x2, URZ ;  /* 0x0000000204127890 */ /* 0x000fe2000fffe0ff */
[----:B------:R-:W-:Y:S01]  /*3bf0*/  @P0 SHF.L.U32 R0, R8, 0x1f, RZ ;  /* 0x0000001f08000819 */ /* 0x000fe200000006ff */
[----:B------:R-:W-:Y:S02]  /*3c00*/  UIADD3 UR14, UPT, UPT, UR6, 0x4, URZ ;  /* 0x00000004060e7890 */ /* 0x000fe4000fffe0ff */
[----:B------:R-:W-:Y:S01]  /*3c10*/  UIADD3 UR12, UPT, UPT, UR4, 0x4, URZ ;  /* 0x00000004040c7890 */ /* 0x000fe2000fffe0ff */
[----:B------:R2:W3:Y:S01]  /*3c20*/  @P0 SYNCS.PHASECHK.TRANS64.TRYWAIT P2, [UR7], R0 ;  /* 0x00000000ff0005a7 */ /* 0x0004e20008041107 */
[----:B------:R-:W-:Y:S02]  /*3c30*/  UIADD3 UR66, UPT, UPT, UR6, 0x6, URZ ;  /* 0x0000000606427890 */ /* 0x000fe4000fffe0ff */
        /* <DEDUP_REMOVED lines=24> */
[----:B------:R-:W-:Y:S01]  /*3dc0*/  UIADD3 UR68, UPT, UPT, UR68, -0x1, URZ ;  /* 0xffffffff44447890 */ /* 0x000fe2000fffe0ff */
[----:B------:R-:W-:Y:S01]  /*3dd0*/  UMOV UR7, 0x40004040 ;  /* 0x4000404000077882 */ /* 0x000fe20000000000 */
[----:B------:R-:W-:Y:S01]  /*3de0*/  UMOV UR76, 0x0 ;  /* 0x00000000004c7882 */ /* 0x000fe20000000000 */
[----:B------:R-:W-:Y:S01]  /*3df0*/  UMOV UR77, 0x4200910 ;  /* 0x04200910004d7882 */ /* 0x000fe20000000000 */
[----:B------:R-:W-:Y:S01]  /*3e00*/  UMOV UR5, 0x40004040 ;  /* 0x4000404000057882 */ /* 0x000fe20000000000 */
[----:B------:R-:W-:Y:S01]  /*3e10*/  UMOV UR23, 0x40004040 ;  /* 0x4000404000177882 */ /* 0x000fe20000000000 */
[----:B------:R1:W-:Y:S01]  /*3e20*/  UTCHMMA gdesc[UR4], gdesc[UR6], tmem[UR8], tmem[UR76], idesc[UR77], UP2 ;  /* 0x00ff4c06040075ea */ /* 0x0003e20009000008 */
[----:B------:R-:W-:Y:S01]  /*3e30*/  UPLOP3.LUT UP2, UPT, UPT, UPT, UPT, 0x80, 0x8 ;  /* 0x000000000008789c */ /* 0x000fe20003f4f070 */
[----:B------:R-:W-:Y:S01]  /*3e40*/  UMOV UR19, 0x40004040 ;  /* 0x4000404000137882 */ /* 0x000fe20000000000 */
[----:B------:R-:W-:Y:S01]  /*3e50*/  UMOV UR15, 0x40004040 ;  /* 0x40004040000f7882 */ /* 0x000fe20000000000 */
[----:B------:R4:W-:Y:S01]  /*3e60*/  UTCHMMA gdesc[UR18], gdesc[UR22], tmem[UR8], tmem[UR76], idesc[UR77], UPT ;  /* 0x00ff4c16120075ea */ /* 0x0009e2000b800008 */
[----:B------:R-:W-:Y:S01]  /*3e70*/  UMOV UR13, 0x40004040 ;  /* 0x40004040000d7882 */ /* 0x000fe20000000000 */
        /* <DEDUP_REMOVED lines=18> */
[----:B-1----:R-:W-:Y:S01]  /*3fa0*/  UIADD3 UR4, UPT, UPT, UR4, 0x606, URZ ;  /* 0x0000060604047890 */ /* 0x002fe2000fffe0ff */
[----:B------:R-:W-:Y:S01]  /*3fb0*/  UMOV UR6, 0x0 ;  /* 0x0000000000067882 */ /* 0x000fe20000000000 */
[----:B------:R-:W-:Y:S01]  /*3fc0*/  UMOV UR7, 0x4200910 ;  /* 0x0420091000077882 */ /* 0x000fe20000000000 */
[----:B------:R-:W-:Y:S01]  /*3fd0*/  UMOV UR31, 0x40004040 ;  /* 0x40004040001f7882 */ /* 0x000fe20000000000 */
[----:B----4-:R-:W-:Y:S01]  /*3fe0*/  UMOV UR22, 0x0 ;  /* 0x0000000000167882 */ /* 0x010fe20000000000 */
[----:B------:R-:W-:Y:S01]  /*3ff0*/  UMOV UR23, 0x4200910 ;  /* 0x0420091000177882 */ /* 0x000fe20000000000 */
[----:B------:R-:W-:Y:S01]  /*4000*/  R2UR.FILL UR77, R3 ;  /* 0x00000000034d72ca */ /* 0x000fe200004e0000 */
[----:B------:R1:W-:Y:S01]  /*4010*/  UTCHMMA gdesc[UR12], gdesc[UR14], tmem[UR8], tmem[UR22], idesc[UR23], UPT ;  /* 0x00ff160e0c0075ea */ /* 0x0003e2000b800008 */
[----:B------:R-:W-:Y:S01]  /*4020*/  R2UR.FILL UR76, R2 ;  /* 0x00000000024c72ca */ /* 0x000fe200004e0000 */
[----:B------:R-:W-:Y:S01]  /*4030*/  UTCHMMA gdesc[UR64], gdesc[UR66], tmem[UR8], tmem[UR22], idesc[UR23], UPT ;  /* 0x00ff1642400075ea */ /* 0x000fe2000b800008 */
[----:B------:R-:W-:Y:S01]  /*4040*/  UTCHMMA gdesc[UR60], gdesc[UR62], tmem[UR8], tmem[UR22], idesc[UR23], UPT ;  /* 0x00ff163e3c0075ea */ /* 0x000fe2000b800008 */
[----:B------:R-:W-:Y:S01]  /*4050*/  UMOV UR18, 0x0 ;  /* 0x0000000000127882 */ /* 0x000fe20000000000 */
[----:B------:R-:W-:Y:S01]  /*4060*/  UMOV UR19, 0x4200910 ;  /* 0x0420091000137882 */ /* 0x000fe20000000000 */
[----:B------:R-:W-:Y:S01]  /*4070*/  UMOV UR29, 0x40004040 ;  /* 0x40004040001d7882 */ /* 0x000fe20000000000 */
[----:B------:R-:W-:Y:S01]  /*4080*/  UTCHMMA gdesc[UR56], gdesc[UR58], tmem[UR8], tmem[UR18], idesc[UR19], UPT ;  /* 0x00ff123a380075ea */ /* 0x000fe2000b800008 */
[----:B------:R-:W-:Y:S01]  /*4090*/  UTCHMMA gdesc[UR52], gdesc[UR54], tmem[UR8], tmem[UR18], idesc[UR19], UPT ;  /* 0x00ff1236340075ea */ /* 0x000fe2000b800008 */
[----:B------:R-:W-:Y:S01]  /*40a0*/  UTCHMMA gdesc[UR48], gdesc[UR50], tmem[UR8], tmem[UR18], idesc[UR19], UPT ;  /* 0x00ff1232300075ea */ /* 0x000fe2000b800008 */
[----:B------:R-:W-:Y:S01]  /*40b0*/  UTCHMMA gdesc[UR44], gdesc[UR46], tmem[UR8], tmem[UR6], idesc[UR7], UPT ;  /* 0x00ff062e2c0075ea */ /* 0x000fe2000b800008 */
[----:B------:R-:W-:Y:S01]  /*40c0*/  UMOV UR27, 0x40004040 ;  /* 0x40004040001b7882 */ /* 0x000fe20000000000 */
[----:B------:R-:W-:Y:S01]  /*40d0*/  UMOV UR25, 0x40004040 ;  /* 0x4000404000197882 */ /* 0x000fe20000000000 */
[----:B------:R-:W-:Y:S01]  /*40e0*/  UMOV UR21, 0x40004040 ;  /* 0x4000404000157882 */ /* 0x000fe20000000000 */
[----:B------:R-:W-:Y:S01]  /*40f0*/  UMOV UR17, 0x40004040 ;  /* 0x4000404000117882 */ /* 0x000fe20000000000 */
[----:B------:R-:W-:Y:S01]  /*4100*/  UMOV UR11, 0x40004040 ;  /* 0x40004040000b7882 */ /* 0x000fe20000000000 */
[----:B-1----:R-:W-:Y:S01]  /*4110*/  UMOV UR12, 0x0 ;  /* 0x00000000000c7882 */ /* 0x002fe20000000000 */
[----:B------:R-:W-:Y:S01]  /*4120*/  UMOV UR13, 0x4200910 ;  /* 0x04200910000d7882 */ /* 0x000fe20000000000 */
[----:B------:R-:W-:Y:S01]  /*4130*/  UMOV UR14, 0x0 ;  /* 0x00000000000e7882 */ /* 0x000fe20000000000 */
[----:B------:R-:W-:Y:S01]  /*4140*/  UTCHMMA gdesc[UR40], gdesc[UR42], tmem[UR8], tmem[UR12], idesc[UR13], UPT ;  /* 0x00ff0c2a280075ea */ /* 0x000fe2000b800008 */
[----:B------:R-:W-:Y:S01]  /*4150*/  UTCHMMA gdesc[UR36], gdesc[UR38], tmem[UR8], tmem[UR6], idesc[UR7], UPT ;  /* 0x00ff0626240075ea */ /* 0x000fe2000b800008 */
[----:B------:R-:W-:Y:S01]  /*4160*/  UMOV UR15, 0x4200910 ;  /* 0x04200910000f7882 */ /* 0x000fe20000000000 */
[----:B------:R-:W-:Y:S01]  /*4170*/  UTCHMMA gdesc[UR32], gdesc[UR34], tmem[UR8], tmem[UR18], idesc[UR19], UPT ;  /* 0x00ff1222200075ea */ /* 0x000fe2000b800008 */
[----:B------:R-:W-:Y:S01]  /*4180*/  UTCHMMA gdesc[UR28], gdesc[UR30], tmem[UR8], tmem[UR14], idesc[UR15], UPT ;  /* 0x00ff0e1e1c0075ea */ /* 0x000fe2000b800008 */
[----:B------:R-:W-:Y:S01]  /*4190*/  UTCHMMA gdesc[UR24], gdesc[UR26], tmem[UR8], tmem[UR12], idesc[UR13], UPT ;  /* 0x00ff0c1a180075ea */ /* 0x000fe2000b800008 */
[----:B------:R1:W-:Y:S01]  /*41a0*/  UTCHMMA gdesc[UR16], gdesc[UR20], tmem[UR8], tmem[UR6], idesc[UR7], UPT ;  /* 0x00ff0614100075ea */ /* 0x0003e2000b800008 */
[----:B------:R2:W-:Y:S01]  /*41b0*/  UTCHMMA gdesc[UR4], gdesc[UR10], tmem[UR8], tmem[UR76], idesc[UR77], UPT ;  /* 0x00ff4c0a040075ea */ /* 0x0005e2000b800008 */
[----:B------:R2:W-:Y:S01]  /*41c0*/  UTCBAR.MULTICAST [UR70], URZ, UR72 ;  /* 0x000000ff460073e9 */ /* 0x0005e20008000848 */
[----:B-1----:R-:W-:Y:S01]  /*41d0*/  UMOV UR7, UR9 ;  /* 0x0000000900077c82 */ /* 0x002fe20008000000 */
[----:B---3--:R-:W-:Y:S05]  /*41e0*/  BRA.U UP3, `(.L_x_67) ;  /* 0xfffffff903247547 */ /* 0x008fea000b83ffff */
.L_x_64:
[----:B--2---:R-:W-:Y:S02]  /*41f0*/  R2UR UR4, R13 ;  /* 0x000000000d0472ca */ /* 0x004fe400000e0000 */
[----:B------:R-:W-:-:S04]  /*4200*/  ISETP.NE.AND P0, PT, R10, 0x2, PT ;  /* 0x000000020a00780c */ /* 0x000fc80003f05270 */
[----:B-1----:R-:W-:Y:S02]  /*4210*/  SEL R0, RZ, 0x1, P0 ;  /* 0x00000001ff007807 */ /* 0x002fe40000000000 */
[----:B------:R-:W-:Y:S02]  /*4220*/  SEL R10, R10, RZ, P0 ;  /* 0x000000ff0a0a7207 */ /* 0x000fe40000000000 */
[----:B------:R-:W-:-:S03]  /*4230*/  LOP3.LUT R9, R9, R0, RZ, 0x3c, !PT ;  /* 0x0000000009097212 */ /* 0x000fc600078e3cff */
[----:B------:R-:W-:Y:S02]  /*4240*/  UIADD3 UR5, UPT, UPT, UR4, 0x90, URZ ;  /* 0x0000009004057890 */ /* 0x000fe4000fffe0ff */
[----:B------:R-:W-:-:S04]  /*4250*/  UIADD3 UR4, UPT, UPT, UR75, 0x1, URZ ;  /* 0x000000014b047890 */ /* 0x000fc8000fffe0ff */
[----:B------:R-:W-:-:S03]  /*4260*/  UISETP.NE.AND UP0, UPT, UR4, 0x4, UPT ;  /* 0x000000040400788c */ /* 0x000fc6000bf05270 */
[----:B------:R1:W-:Y:S01]  /*4270*/  UTCBAR [UR5], URZ ;  /* 0x000000ff050073e9 */ /* 0x0003e200080000ff */
[----:B------:R-:W-:Y:S02]  /*4280*/  USEL UR6, URZ, 0x1, UP0 ;  /* 0x00000001ff067887 */ /* 0x000fe40008000000 */
[----:B------:R-:W-:-:S04]  /*4290*/  USEL UR75, UR4, URZ, UP0 ;  /* 0x000000ff044b7287 */ /* 0x000fc80008000000 */
[----:B------:R-:W-:Y:S01]  /*42a0*/  LOP3.LUT R11, R11, UR6, RZ, 0x3c, !PT ;  /* 0x000000060b0b7c12 */ /* 0x000fe2000f8e3cff */
[----:B------:R-:W-:Y:S07]  /*42b0*/  @P1 BRA `(.L_x_68) ;  /* 0xfffffff400501947 */ /* 0x000fee000383ffff */
[----:B------:R-:W2:Y:S01]  /*42c0*/  S2UR UR8, SR_CgaCtaId ;  /* 0x00000000000879c3 */ /* 0x000ea20000008800 */
[----:B------:R-:W-:Y:S01]  /*42d0*/  ELECT P0, URZ, PT ;  /* 0x0000000000ff782f */ /* 0x000fe20003800000 */
[----:B------:R-:W-:Y:S01]  /*42e0*/  IMAD.MOV.U32 R0, RZ, RZ, 0x1 ;  /* 0x00000001ff007424 */ /* 0x000fe200078e00ff */
[----:B------:R-:W-:Y:S01]  /*42f0*/  UIADD3 UR71, UPT, UPT, UR71, 0xb0, URZ ;  /* 0x000000b047477890 */ /* 0x000fe2000fffe0ff */
[----:B------:R-:W-:Y:S01]  /*4300*/  SHF.L.U32 R2, R11, 0x1f, RZ ;  /* 0x0000001f0b027819 */ /* 0x000fe200000006ff */
[----:B------:R-:W-:-:S03]  /*4310*/  UMOV UR4, 0x40 ;  /* 0x0000004000047882 */ /* 0x000fc60000000000 */
[----:B------:R-:W-:Y:S01]  /*4320*/  UVIRTCOUNT.DEALLOC.SMPOOL 0x80 ;  /* 0x000000800000784c */ /* 0x000fe20000000000 */
[----:B--2---:R-:W-:Y:S02]  /*4330*/  ULEA UR8, UR8, UR4, 0x18 ;  /* 0x0000000408087291 */ /* 0x004fe4000f8ec0ff */
[----:B------:R-:W-:-:S07]  /*4340*/  ULEA UR4, UR75, UR71, 0x3 ;  /* 0x000000474b047291 */ /* 0x000fce000f8e18ff */
[----:B------:R2:W-:Y:S02]  /*4350*/  @P0 STS.U8 [UR8+0x1c], R0 ;  /* 0x00001c00ff000988 */ /* 0x0005e40008000008 */
[----:B------:R-:W3:Y:S02]  /*4360*/  SYNCS.PHASECHK.TRANS64.TRYWAIT P0, [UR4], R2 ;  /* 0x00000002ff0075a7 */ /* 0x000ee40008001104 */
[----:B--23--:R-:W-:Y:S05]  /*4370*/  @!P0 BRA `(.L_x_69) ;  /* 0x0000004c00108947 */ /* 0x00cfea0003800000 */
.L_x_156:
[----:B------:R-:W-:-:S04]  /*4380*/  UIADD3 UR4, UPT, UPT, UR75, 0x1, URZ ;  /* 0x000000014b047890 */ /* 0x000fc8000fffe0ff */
[----:B------:R-:W-:-:S04]  /*4390*/  UISETP.NE.AND UP0, UPT, UR4, 0x4, UPT ;  /* 0x000000040400788c */ /* 0x000fc8000bf05270 */
[----:B------:R-:W-:Y:S02]  /*43a0*/  USEL UR6, URZ, 0x1, UP0 ;  /* 0x00000001ff067887 */ /* 0x000fe40008000000 */
[----:B------:R-:W-:-:S04]  /*43b0*/  USEL UR4, UR4, URZ, UP0 ;  /* 0x000000ff04047287 */ /* 0x000fc80008000000 */
[----:B-1----:R-:W-:Y:S01]  /*43c0*/  ULEA UR5, UR4, UR71, 0x3 ;  /* 0x0000004704057291 */ /* 0x002fe2000f8e18ff */
[----:B--2---:R-:W-:-:S04]  /*43d0*/  LOP3.LUT R2, R11, UR6, RZ, 0x3c, !PT ;  /* 0x000000060b027c12 */ /* 0x004fc8000f8e3cff */
[----:B------:R-:W-:-:S04]  /*43e0*/  SHF.L.U32 R3, R2, 0x1f, RZ ;  /* 0x0000001f02037819 */ /* 0x000fc800000006ff */
[----:B------:R-:W1:Y:S02]  /*43f0*/  SYNCS.PHASECHK.TRANS64.TRYWAIT P0, [UR5], R3 ;  /* 0x00000003ff0075a7 */ /* 0x000e640008001105 */
[----:B-1----:R-:W-:Y:S05]  /*4400*/  @!P0 BRA `(.L_x_70) ;  /* 0x0000004c00048947 */ /* 0x002fea0003800000 */
.L_x_158:
[----:B------:R-:W-:-:S04]  /*4410*/  UIADD3 UR4, UPT, UPT, UR4, 0x1, URZ ;  /* 0x0000000104047890 */ /* 0x000fc8000fffe0ff */
[----:B------:R-:W-:-:S04]  /*4420*/  UISETP.NE.AND UP0, UPT, UR4, 0x4, UPT ;  /* 0x000000040400788c */ /* 0x000fc8000bf05270 */
[----:B------:R-:W-:Y:S02]  /*4430*/  USEL UR6, URZ, 0x1, UP0 ;  /* 0x00000001ff067887 */ /* 0x000fe40008000000 */
[----:B------:R-:W-:-:S04]  /*4440*/  USEL UR4, UR4, URZ, UP0 ;  /* 0x000000ff04047287 */ /* 0x000fc80008000000 */
[----:B------:R-:W-:Y:S01]  /*4450*/  ULEA UR5, UR4, UR71, 0x3 ;  /* 0x0000004704057291 */ /* 0x000fe2000f8e18ff */
[----:B------:R-:W-:-:S04]  /*4460*/  LOP3.LUT R2, R2, UR6, RZ, 0x3c, !PT ;  /* 0x0000000602027c12 */ /* 0x000fc8000f8e3cff */
[----:B-1----:R-:W-:-:S04]  /*4470*/  SHF.L.U32 R3, R2, 0x1f, RZ ;  /* 0x0000001f02037819 */ /* 0x002fc800000006ff */
[----:B------:R-:W1:Y:S02]  /*4480*/  SYNCS.PHASECHK.TRANS64.TRYWAIT P0, [UR5], R3 ;  /* 0x00000003ff0075a7 */ /* 0x000e640008001105 */
[----:B-1----:R-:W-:Y:S05]  /*4490*/  @!P0 BRA `(.L_x_71) ;  /* 0x0000004800f88947 */ /* 0x002fea0003800000 */
.L_x_160:
[----:B------:R-:W-:-:S04]  /*44a0*/  UIADD3 UR4, UPT, UPT, UR4, 0x1, URZ ;  /* 0x0000000104047890 */ /* 0x000fc8000fffe0ff */
[----:B------:R-:W-:-:S04]  /*44b0*/  UISETP.NE.AND UP0, UPT, UR4, 0x4, UPT ;  /* 0x000000040400788c */ /* 0x000fc8000bf05270 */
[----:B------:R-:W-:Y:S02]  /*44c0*/  USEL UR5, URZ, 0x1, UP0 ;  /* 0x00000001ff057887 */ /* 0x000fe40008000000 */
[----:B------:R-:W-:-:S04]  /*44d0*/  USEL UR4, UR4, URZ, UP0 ;  /* 0x000000ff04047287 */ /* 0x000fc80008000000 */
[----:B------:R-:W-:Y:S01]  /*44e0*/  ULEA UR4, UR4, UR71, 0x3 ;  /* 0x0000004704047291 */ /* 0x000fe2000f8e18ff */
[----:B------:R-:W-:-:S04]  /*44f0*/  LOP3.LUT R2, R2, UR5, RZ, 0x3c, !PT ;  /* 0x0000000502027c12 */ /* 0x000fc8000f8e3cff */
[----:B------:R-:W-:-:S04]  /*4500*/  SHF.L.U32 R2, R2, 0x1f, RZ ;  /* 0x0000001f02027819 */ /* 0x000fc800000006ff */
[----:B------:R-:W2:Y:S02]  /*4510*/  SYNCS.PHASECHK.TRANS64.TRYWAIT P0, [UR4], R2 ;  /* 0x00000002ff0075a7 */ /* 0x000ea40008001104 */
[----:B--2---:R-:W-:Y:S05]  /*4520*/  @!P0 BRA `(.L_x_72) ;  /* 0x0000004800ec8947 */ /* 0x004fea0003800000 */
.L_x_162:
[----:B------:R-:W-:Y:S01]  /*4530*/  NOP ;  /* 0x0000000000007918 */ /* 0x000fe20000000000 */
[----:B-1----:R-:W1:Y:S01]  /*4540*/  LDS R0, [UR8+0x14] ;  /* 0x00001408ff007984 */ /* 0x002e620008000800 */
[----:B------:R-:W-:Y:S01]  /*4550*/  R2UR UR4, R15 ;  /* 0x000000000f0472ca */ /* 0x000fe200000e0000 */
[----:B------:R-:W-:Y:S01]  /*4560*/  UMOV UR5, 0xffff ;  /* 0x0000ffff00057882 */ /* 0x000fe20000000000 */
[----:B------:R-:W-:-:S11]  /*4570*/  UMOV UR6, 0x1 ;  /* 0x0000000100067882 */ /* 0x000fd60000000000 */
[----:B------:R-:W-:-:S04]  /*4580*/  ULOP3.LUT UR4, UR4, 0xffff, URZ, 0xc0, !UPT ;  /* 0x0000ffff04047892 */ /* 0x000fc8000f8ec0ff */
[----:B------:R-:W-:-:S04]  /*4590*/  USHF.R.U32.HI UR4, URZ, 0x5, UR4 ;  /* 0x00000005ff047899 */ /* 0x000fc80008011604 */
[----:B------:R-:W-:Y:S02]  /*45a0*/  USHF.L.U32 UR5, UR5, UR4, URZ ;  /* 0x0000000405057299 */ /* 0x000fe400080006ff */
[----:B------:R-:W-:-:S04]  /*45b0*/  USHF.L.U32 UR4, UR6, UR4, URZ ;  /* 0x0000000406047299 */ /* 0x000fc800080006ff */
[----:B-1----:R-:W-:-:S04]  /*45c0*/  LOP3.LUT R0, R0, UR5, RZ, 0xc0, !PT ;  /* 0x0000000500007c12 */ /* 0x002fc8000f8ec0ff */
[----:B------:R-:W-:-:S13]  /*45d0*/  ISETP.NE.AND P0, PT, R0, UR5, PT ;  /* 0x0000000500007c0c */ /* 0x000fda000bf05270 */
[----:B------:R-:W-:Y:S05]  /*45e0*/  @P0 BRA `(.L_x_73) ;  /* 0x0000000000580947 */ /* 0x000fea0003800000 */
[----:B------:R-:W1:Y:S02]  /*45f0*/  LDS R0, [UR8+0x18] ;  /* 0x00001808ff007984 */ /* 0x000e640008000800 */
[----:B-1----:R-:W-:-:S04]  /*4600*/  LOP3.LUT R0, R0, UR4, RZ, 0xc0, !PT ;  /* 0x0000000400007c12 */ /* 0x002fc8000f8ec0ff */
[----:B------:R-:W-:-:S13]  /*4610*/  ISETP.NE.AND P0, PT, R0, UR4, PT ;  /* 0x0000000400007c0c */ /* 0x000fda000bf05270 */
[----:B------:R-:W-:Y:S05]  /*4620*/  @P0 BRA `(.L_x_74) ;  /* 0x00000000003c0947 */ /* 0x000fea0003800000 */
[----:B------:R-:W1:Y:S01]  /*4630*/  S2R R2, SR_LANEID ;  /* 0x0000000000027919 */ /* 0x000e620000000000 */
[----:B------:R-:W-:-:S06]  /*4640*/  ULOP3.LUT UR5, URZ, UR5, URZ, 0x33, !UPT ;  /* 0x00000005ff057292 */ /* 0x000fcc000f8e33ff */
[----:B------:R-:W-:-:S04]  /*4650*/  IMAD.U32 R0, RZ, RZ, UR5 ;  /* 0x00000005ff007e24 */ /* 0x000fc8000f8e00ff */
[----:B------:R2:W3:Y:S02]  /*4660*/  REDUX UR7, R0 ;  /* 0x00000000000773c4 */ /* 0x0004e40000000000 */
[----:B------:R4:W-:Y:S01]  /*4670*/  UTCATOMSWS.AND URZ, UR5 ;  /* 0x0000000500ff79e3 */ /* 0x0009e20008000000 */
[----:B--2---:R-:W-:Y:S01]  /*4680*/  LOP3.LUT R0, RZ, UR4, RZ, 0x33, !PT ;  /* 0x00000004ff007c12 */ /* 0x004fe2000f8e33ff */
[----:B------:R-:W-:Y:S02]  /*4690*/  VOTEU.ANY UR4, UPT, PT ;  /* 0x0000000000047886 */ /* 0x000fe400038e0100 */
[----:B------:R-:W-:Y:S02]  /*46a0*/  UFLO.U32 UR4, UR4 ;  /* 0x00000004000472bd */ /* 0x000fe400080e0000 */
[----:B------:R-:W2:Y:S04]  /*46b0*/  REDUX UR6, R0 ;  /* 0x00000000000673c4 */ /* 0x000ea80000000000 */
[----:B-1----:R-:W-:-:S02]  /*46c0*/  ISETP.EQ.U32.AND P0, PT, R2, UR4, PT ;  /* 0x0000000402007c0c */ /* 0x002fc4000bf02070 */
[----:B---3--:R-:W-:-:S11]  /*46d0*/  MOV R2, UR7 ;  /* 0x0000000700027c02 */ /* 0x008fd60008000f00 */
[----:B------:R4:W-:Y:S01]  /*46e0*/  @P0 ATOMS.AND RZ, [UR8+0x14], R2 ;  /* 0x00001402ffff098c */ /* 0x0009e2000a800008 */
[----:B--2---:R-:W-:-:S05]  /*46f0*/  IMAD.U32 R0, RZ, RZ, UR6 ;  /* 0x00000006ff007e24 */ /* 0x004fca000f8e00ff */
[----:B------:R4:W-:Y:S01]  /*4700*/  @P0 ATOMS.AND RZ, [UR8+0x18], R0 ;  /* 0x00001800ffff098c */ /* 0x0009e2000a800008 */
[----:B------:R-:W-:Y:S05]  /*4710*/  BRA `(.L_x_75) ;  /* 0x0000000000147947 */ /* 0x000fea0003800000 */
.L_x_74:
[----:B------:R-:W-:Y:S02]  /*4720*/  MOV R2, 0x4740 ;  /* 0x0000474000027802 */ /* 0x000fe40000000f00 */
[----:B-----5:R-:W-:Y:S05]  /*4730*/  CALL.REL.NOINC `($__internal_0_$__cuda_sm10x_tcgen05_guardrail_trap_col_being_dealloced_not_returned_by_alloc) ;  /* 0x0000004c00d07944 */ /* 0x020fea0003c00000 */
[----:B------:R-:W-:Y:S05]  /*4740*/  BRA `(.L_x_75) ;  /* 0x0000000000087947 */ /* 0x000fea0003800000 */
.L_x_73:
[----:B------:R-:W-:Y:S02]  /*4750*/  MOV R2, 0x4770 ;  /* 0x0000477000027802 */ /* 0x000fe40000000f00 */
[----:B-----5:R-:W-:Y:S05]  /*4760*/  CALL.REL.NOINC `($__internal_2_$__cuda_sm10x_tcgen05_guardrail_trap_unallocated_columns_being_dealloced) ;  /* 0x0000004c00dc7944 */ /* 0x020fea0003c00000 */
.L_x_75:
[----:B------:R-:W-:Y:S01]  /*4770*/  NOP ;  /* 0x0000000000007918 */ /* 0x000fe20000000000 */
[----:B----4-:R-:W-:Y:S05]  /*4780*/  EXIT ;  /* 0x000000000000794d */ /* 0x010fea0003800000 */
.L_x_57:
[----:B------:R-:W-:-:S09]  /*4790*/  UISETP.NE.OR UP0, UPT, UR17, 0x3, !UP3 ;  /* 0x000000031100788c */ /* 0x000fd2000df05670 */
[----:B------:R-:W-:Y:S05]  /*47a0*/  BRA.U UP0, `(.L_x_76) ;  /* 0x00000011005c7547 */ /* 0x000fea000b800000 */
[----:B------:R-:W1:Y:S01]  /*47b0*/  LDCU UR31, c[0x0][0x370] ;  /* 0x00006e00ff1f77ac */ /* 0x000e620008000800 */
[----:B------:R-:W2:Y:S01]  /*47c0*/  LDC.64 R16, c[0x0][0x348] ;  /* 0x0000d200ff107b82 */ /* 0x000ea20000000a00 */
[----:B------:R-:W-:Y:S02]  /*47d0*/  HFMA2 R13, -RZ, RZ, 0, 0 ;  /* 0x00000000ff0d7431 */ /* 0x000fe400000001ff */
[----:B------:R-:W-:Y:S01]  /*47e0*/  IMAD.MOV.U32 R15, RZ, RZ, 0x1 ;  /* 0x00000001ff0f7424 */ /* 0x000fe200078e00ff */
[----:B------:R-:W1:Y:S01]  /*47f0*/  LDCU.128 UR40, c[0x0][0xb10] ;  /* 0x00016200ff2877ac */ /* 0x000e620008000c00 */
[----:B------:R-:W-:Y:S01]  /*4800*/  IMAD.MOV.U32 R14, RZ, RZ, RZ ;  /* 0x000000ffff0e7224 */ /* 0x000fe200078e00ff */
[----:B------:R-:W-:Y:S01]  /*4810*/  MOV R7, 0x2000 ;  /* 0x0000200000077802 */ /* 0x000fe20000000f00 */
[----:B------:R-:W3:Y:S01]  /*4820*/  LDCU UR30, c[0x0][0x374] ;  /* 0x00006e80ff1e77ac */ /* 0x000ee20008000800 */
[----:B------:R-:W4:Y:S01]  /*4830*/  LDC.64 R2, c[0x0][0x888] ;  /* 0x00022200ff027b82 */ /* 0x000f220000000a00 */
[----:B------:R-:W3:Y:S01]  /*4840*/  LDCU UR15, c[0x0][0xb0c] ;  /* 0x00016180ff0f77ac */ /* 0x000ee20008000800 */
[----:B------:R-:W2:Y:S06]  /*4850*/  LDCU UR46, c[0x0][0xb20] ;  /* 0x00016400ff2e77ac */ /* 0x000eac0008000800 */
[----:B------:R-:W4:Y:S01]  /*4860*/  LDC.64 R4, c[0x0][0x890] ;  /* 0x00022400ff047b82 */ /* 0x000f220000000a00 */
[----:B------:R-:W2:Y:S01]  /*4870*/  LDCU UR4, c[0x0][0xb30] ;  /* 0x00016600ff0477ac */ /* 0x000ea20008000800 */
[----:B------:R-:W-:Y:S01]  /*4880*/  UMOV UR21, 0x400 ;  /* 0x0000040000157882 */ /* 0x000fe20000000000 */
[----:B-1----:R-:W-:-:S02]  /*4890*/  UIMAD.WIDE.U32 UR6, UR31, UR40, URZ ;  /* 0x000000281f0672a5 */ /* 0x002fc4000f8e00ff */
[----:B---3--:R-:W-:Y:S02]  /*48a0*/  UIMAD.WIDE.U32 UR8, UR30, UR43, URZ ;  /* 0x0000002b1e0872a5 */ /* 0x008fe4000f8e00ff */
[----:B------:R-:W-:Y:S02]  /*48b0*/  ULEA UR21, UR54, UR21, 0x18 ;  /* 0x0000001536157291 */ /* 0x000fe4000f8ec0ff */
[----:B------:R-:W-:Y:S02]  /*48c0*/  UPLOP3.LUT UP3, UPT, UPT, UPT, UPT, 0x40, 0x4 ;  /* 0x000000000004789c */ /* 0x000fe40003f6e870 */
[----:B------:R-:W-:Y:S01]  /*48d0*/  UIADD3 UR37, UPT, UPT, UR21, 0x38, URZ ;  /* 0x0000003815257890 */ /* 0x000fe2000fffe0ff */
[----:B------:R-:W-:Y:S01]  /*48e0*/  UMOV UR6, UR7 ;  /* 0x0000000700067c82 */ /* 0x000fe20008000000 */
[----:B------:R-:W-:Y:S01]  /*48f0*/  UMOV UR38, UR9 ;  /* 0x0000000900267c82 */ /* 0x000fe20008000000 */
[----:B------:R-:W-:Y:S02]  /*4900*/  UISETP.GE.AND UP0, UPT, UR39, 0x1, UPT ;  /* 0x000000012700788c */ /* 0x000fe4000bf06270 */
[----:B------:R-:W-:Y:S01]  /*4910*/  UISETP.NE.AND UP4, UPT, UR39, 0x1, UPT ;  /* 0x000000012700788c */ /* 0x000fe2000bf85270 */
[----:B------:R-:W1:Y:S01]  /*4920*/  LDCU.64 UR22, c[0x0][0xb28] ;  /* 0x00016500ff1677ac */ /* 0x000e620008000a00 */
[----:B------:R-:W-:-:S02]  /*4930*/  UISETP.NE.AND UP6, UPT, UR15, 0x1, UPT ;  /* 0x000000010f00788c */ /* 0x000fc4000bfc5270 */
[----:B------:R-:W-:Y:S02]  /*4940*/  UISETP.NE.AND UP5, UPT, UR42, 0x1, UPT ;  /* 0x000000012a00788c */ /* 0x000fe4000bfa5270 */
[----:B------:R-:W-:Y:S02]  /*4950*/  UIADD3 UR33, UPT, UPT, UR21, 0x20, URZ ;  /* 0x0000002015217890 */ /* 0x000fe4000fffe0ff */
[----:B------:R-:W-:Y:S02]  /*4960*/  UIADD3 UR25, UPT, UPT, UR21, 0x28, URZ ;  /* 0x0000002815197890 */ /* 0x000fe4000fffe0ff */
[----:B------:R-:W-:Y:S02]  /*4970*/  UIADD3 UR17, UPT, UPT, UR21, 0x30, URZ ;  /* 0x0000003015117890 */ /* 0x000fe4000fffe0ff */
[----:B------:R-:W-:Y:S02]  /*4980*/  UPRMT UR37, UR54, 0x654, UR37 ;  /* 0x0000065436257896 */ /* 0x000fe40008000025 */
[----:B------:R-:W-:-:S02]  /*4990*/  USHF.R.U32.HI UR44, URZ, UR41, UR6 ;  /* 0x00000029ff2c7299 */ /* 0x000fc40008011606 */
[----:B--2---:R-:W-:Y:S02]  /*49a0*/  USHF.R.U32.HI UR38, URZ, UR46, UR38 ;  /* 0x0000002eff267299 */ /* 0x004fe40008011626 */
[----:B------:R-:W-:-:S11]  /*49b0*/  UISETP.NE.AND UP2, UPT, UR4, 0x1, UPT ;  /* 0x000000010400788c */ /* 0x000fd6000bf45270 */
.L_x_87:
[C---:B------:R-:W-:Y:S02]  /*49c0*/  LEA R12, R14.reuse, UR21, 0x3 ;  /* 0x000000150e0c7c11 */ /* 0x040fe4000f8e18ff */
[----:B------:R-:W-:Y:S02]  /*49d0*/  SHF.L.U32 R0, R13, 0x1f, RZ ;  /* 0x0000001f0d007819 */ /* 0x000fe400000006ff */
[----:B------:R-:W-:Y:S02]  /*49e0*/  LEA R8, R14, UR21, 0x4 ;  /* 0x000000150e087c11 */ /* 0x000fe4000f8e20ff */
[----:B--2---:R-:W2:Y:S02]  /*49f0*/  SYNCS.PHASECHK.TRANS64.TRYWAIT P0, [R12+URZ+0x70], R0 ;  /* 0x000070000c0075a7 */ /* 0x004ea400080011ff */
[----:B--2---:R-:W-:Y:S05]  /*4a00*/  @!P0 BRA `(.L_x_77) ;  /* 0x0000004400cc8947 */ /* 0x004fea0003800000 */
.L_x_163:
[----:B------:R-:W3:Y:S01]  /*4a10*/  LDS.128 R8, [R8+0x100] ;  /* 0x0001000008087984 */ /* 0x000ee20000000c00 */
[----:B------:R-:W-:Y:S01]  /*4a20*/  UISETP.GE.AND UP0, UPT, UR39, 0x1, UPT ;  /* 0x000000012700788c */ /* 0x000fe2000bf06270 */
[----:B------:R-:W-:Y:S01]  /*4a30*/  @!PT LDS RZ, [RZ] ;  /* 0x00000000fffff984 */ /* 0x000fe20000000800 */
[----:B------:R-:W-:Y:S01]  /*4a40*/  @!PT LDS RZ, [RZ] ;  /* 0x00000000fffff984 */ /* 0x000fe20000000800 */
[----:B------:R-:W-:Y:S01]  /*4a50*/  @!PT LDS RZ, [RZ] ;  /* 0x00000000fffff984 */ /* 0x000fe20000000800 */
[----:B------:R-:W-:Y:S01]  /*4a60*/  @!PT LDS RZ, [RZ] ;  /* 0x00000000fffff984 */ /* 0x000fe20000000800 */
[----:B------:R1:W-:Y:S06]  /*4a70*/  MEMBAR.ALL.CTA ;  /* 0x0000000000007992 */ /* 0x0003ec0000008000 */
[----:B-1----:R-:W1:Y:S01]  /*4a80*/  FENCE.VIEW.ASYNC.S ;  /* 0x00000000000073c6 */ /* 0x002e620000000000 */
[----:B---3--:R-:W-:Y:S11]  /*4a90*/  LOP3.LUT P0, RZ, R10, 0x1, RZ, 0xc0, !PT ;  /* 0x000000010aff7812 */ /* 0x008ff6000780c0ff */
[----:B------:R-:W-:Y:S02]  /*4aa0*/  @!UPT UIADD3 URZ, UPT, UPT, URZ, URZ, URZ ;  /* 0x000000fffffff290 */ /* 0x000fe4000fffe0ff */
[----:B-1----:R-:W-:Y:S01]  /*4ab0*/  VOTEU.ANY UP1, P0 ;  /* 0x0000000000ff7886 */ /* 0x002fe20000020100 */
[----:B------:R-:W-:Y:S11]  /*4ac0*/  PLOP3.LUT P0, PT, PT, PT, UP1, 0x80, 0x8 ;  /* 0x000000000008781c */ /* 0x000ff60003f0f018 */
[----:B------:R-:W-:Y:S02]  /*4ad0*/  @!UPT UIADD3 URZ, UPT, UPT, URZ, URZ, URZ ;  /* 0x000000fffffff290 */ /* 0x000fe4000fffe0ff */
[----:B--2---:R-:W-:Y:S02]  /*4ae0*/  @P0 SHF.R.U32.HI R0, RZ, 0x10, R9 ;  /* 0x00000010ff000819 */ /* 0x004fe40000011609 */
[----:B------:R-:W-:Y:S02]  /*4af0*/  @P0 MOV R6, R8 ;  /* 0x0000000800060202 */ /* 0x000fe40000000f00 */
[----:B------:R-:W-:Y:S01]  /*4b00*/  @P0 R2UR UR4, R0 ;  /* 0x00000000000402ca */ /* 0x000fe200000e0000 */
[----:B------:R-:W-:Y:S01]  /*4b10*/  VIADD R0, R12, 0x80 ;  /* 0x000000800c007836 */ /* 0x000fe20000000000 */
[----:B------:R-:W-:Y:S02]  /*4b20*/  @P0 LOP3.LUT R8, R9, 0xffff, RZ, 0xc0, !PT ;  /* 0x0000ffff09080812 */ /* 0x000fe400078ec0ff */
[----:B------:R-:W-:Y:S02]  /*4b30*/  @P0 R2UR UR6, R6 ;  /* 0x00000000060602ca */ /* 0x000fe400000e0000 */
[----:B------:R-:W-:Y:S02]  /*4b40*/  PRMT R0, RZ, 0x654, R0 ;  /* 0x00000654ff007816 */ /* 0x000fe40000000000 */
[----:B------:R-:W-:Y:S02]  /*4b50*/  @P0 R2UR UR5, R8 ;  /* 0x00000000080502ca */ /* 0x000fe400000e0000 */
[----:B------:R1:W-:Y:S03]  /*4b60*/  SYNCS.ARRIVE.TRANS64.RED.A1T0 RZ, [R0+URZ], RZ ;  /* 0x000000ff00ff79a7 */ /* 0x0003e600081004ff */
[----:B------:R-:W-:Y:S04]  /*4b70*/  @UP1 UMOV UR29, UR4 ;  /* 0x00000004001d1c82 */ /* 0x000fe80008000000 */
[----:B------:R-:W-:Y:S04]  /*4b80*/  @UP1 UMOV UR14, UR6 ;  /* 0x00000006000e1c82 */ /* 0x000fe80008000000 */
[----:B------:R-:W-:Y:S01]  /*4b90*/  @UP1 UMOV UR13, UR5 ;  /* 0x00000005000d1c82 */ /* 0x000fe20008000000 */
[----:B------:R-:W-:Y:S05]  /*4ba0*/  BRA.U !UP0, `(.L_x_78) ;  /* 0x0000000108a47547 */ /* 0x000fea000b800000 */
[----:B------:R-:W-:Y:S02]  /*4bb0*/  UIMAD.WIDE.U32 UR18, UR13, UR43, URZ ;  /* 0x0000002b0d1272a5 */ /* 0x000fe4000f8e00ff */
[----:B------:R-:W-:Y:S02]  /*4bc0*/  UIMAD.WIDE.U32 UR26, UR14, UR40, URZ ;  /* 0x000000280e1a72a5 */ /* 0x000fe4000f8e00ff */
[----:B------:R-:W-:Y:S02]  /*4bd0*/  USEL UR4, UR30, UR38, !UP5 ;  /* 0x000000261e047287 */ /* 0x000fe4000e800000 */
[----:B------:R-:W-:Y:S02]  /*4be0*/  USEL UR7, UR31, UR44, !UP6 ;  /* 0x0000002c1f077287 */ /* 0x000fe4000f000000 */
[----:B------:R-:W-:Y:S02]  /*4bf0*/  UIMAD.WIDE.U32 UR8, UR4, UR22, URZ ;  /* 0x00000016040872a5 */ /* 0x000fe4000f8e00ff */
[----:B------:R-:W-:Y:S01]  /*4c00*/  UIMAD.WIDE.U32 UR10, UR7, UR22, URZ ;  /* 0x00000016070a72a5 */ /* 0x000fe2000f8e00ff */
[----:B------:R-:W-:Y:S02]  /*4c10*/  UMOV UR5, UR19 ;  /* 0x0000001300057c82 */ /* 0x000fe40008000000 */
[----:B------:R-:W-:Y:S03]  /*4c20*/  USHF.R.U32.HI UR6, URZ, UR46, UR5 ;  /* 0x0000002eff067299 */ /* 0x000fe60008011605 */
[----:B------:R-:W-:Y:S01]  /*4c30*/  UMOV UR5, UR27 ;  /* 0x0000001b00057c82 */ /* 0x000fe20008000000 */
[----:B------:R-:W-:Y:S02]  /*4c40*/  USEL UR6, UR13, UR6, !UP5 ;  /* 0x000000060d067287 */ /* 0x000fe4000e800000 */
[----:B------:R-:W-:Y:S03]  /*4c50*/  USHF.R.U32.HI UR12, URZ, UR41, UR5 ;  /* 0x00000029ff0c7299 */ /* 0x000fe60008011605 */
[----:B------:R-:W-:Y:S02]  /*4c60*/  UMOV UR5, UR9 ;  /* 0x0000000900057c82 */ /* 0x000fe40008000000 */
[----:B------:R-:W-:Y:S03]  /*4c70*/  @UP4 USHF.R.U32.HI UR4, URZ, UR23, UR5 ;  /* 0x00000017ff044299 */ /* 0x000fe60008011605 */
[----:B------:R-:W-:Y:S01]  /*4c80*/  UMOV UR5, UR11 ;  /* 0x0000000b00057c82 */ /* 0x000fe20008000000 */
[----:B------:R-:W-:Y:S02]  /*4c90*/  UIMAD UR4, UR39, UR4, URZ ;  /* 0x00000004270472a4 */ /* 0x000fe4000f8e02ff */
[----:B------:R-:W-:Y:S02]  /*4ca0*/  @UP4 USHF.R.U32.HI UR7, URZ, UR23, UR5 ;  /* 0x00000017ff074299 */ /* 0x000fe40008011605 */
[----:B------:R-:W-:Y:S02]  /*4cb0*/  UIMAD.WIDE.U32 UR10, UR6, UR22, URZ ;  /* 0x00000016060a72a5 */ /* 0x000fe4000f8e00ff */
[----:B------:R-:W-:Y:S02]  /*4cc0*/  USEL UR5, UR14, UR12, !UP6 ;  /* 0x0000000c0e057287 */ /* 0x000fe4000f000000 */
[----:B------:R-:W-:Y:S02]  /*4cd0*/  UIMAD UR8, UR39, UR7, URZ ;  /* 0x00000007270872a4 */ /* 0x000fe4000f8e02ff */
[----:B------:R-:W-:Y:S03]  /*4ce0*/  UISETP.GE.AND UP0, UPT, UR6, UR4, UPT ;  /* 0x000000040600728c */ /* 0x000fe6000bf06270 */
[----:B------:R-:W-:Y:S01]  /*4cf0*/  UMOV UR4, UR11 ;  /* 0x0000000b00047c82 */ /* 0x000fe20008000000 */
[----:B------:R-:W-:Y:S02]  /*4d00*/  UISETP.GE.OR UP0, UPT, UR5, UR8, UP0 ;  /* 0x000000080500728c */ /* 0x000fe40008706670 */
[----:B------:R-:W-:Y:S02]  /*4d10*/  USHF.R.U32.HI UR4, URZ, UR23, UR4 ;  /* 0x00000017ff047299 */ /* 0x000fe40008011604 */
[----:B------:R-:W-:Y:S02]  /*4d20*/  UIMAD.WIDE.U32 UR8, UR5, UR22, URZ ;  /* 0x00000016050872a5 */ /* 0x000fe4000f8e00ff */
[----:B------:R-:W-:Y:S04]  /*4d30*/  USEL UR10, UR6, UR4, !UP4 ;  /* 0x00000004060a7287 */ /* 0x000fe8000e000000 */
[----:B------:R-:W-:Y:S01]  /*4d40*/  UIADD3 UR11, UPT, UPT, -UR10, URZ, URZ ;  /* 0x000000ff0a0b7290 */ /* 0x000fe2000fffe1ff */
[----:B------:R-:W-:Y:S02]  /*4d50*/  @!UP0 UMOV UR4, UR9 ;  /* 0x0000000900048c82 */ /* 0x000fe40008000000 */
[----:B------:R-:W-:Y:S02]  /*4d60*/  @!UP0 USHF.R.U32.HI UR4, URZ, UR23, UR4 ;  /* 0x00000017ff048299 */ /* 0x000fe40008011604 */
[----:B------:R-:W-:Y:S02]  /*4d70*/  UIMAD UR8, UR39, UR11, UR6 ;  /* 0x0000000b270872a4 */ /* 0x000fe4000f8e0206 */
[----:B------:R-:W-:Y:S04]  /*4d80*/  @!UP0 USEL UR4, UR5, UR4, !UP4 ;  /* 0x0000000405048287 */ /* 0x000fe8000e000000 */
[----:B------:R-:W-:Y:S02]  /*4d90*/  @!UP0 UIMAD UR8, UR7, UR8, UR4 ;  /* 0x00000008070882a4 */ /* 0x000fe4000f8e0204 */
[----:B------:R-:W-:Y:S02]  /*4da0*/  @!UP0 UIADD3 UR9, UPT, UPT, UR10, -UR4, URZ ;  /* 0x800000040a098290 */ /* 0x000fe4000fffe0ff */
[----:B------:R-:W-:Y:S02]  /*4db0*/  UIADD3 UR4, UPT, UPT, -UR5, URZ, URZ ;  /* 0x000000ff05047290 */ /* 0x000fe4000fffe1ff */
[----:B------:R-:W-:Y:S02]  /*4dc0*/  UIADD3 UR7, UPT, UPT, -UR6, URZ, URZ ;  /* 0x000000ff06077290 */ /* 0x000fe4000fffe1ff */
[----:B------:R-:W-:Y:S02]  /*4dd0*/  @!UP0 UIMAD UR6, UR9, UR39, UR5 ;  /* 0x00000027090682a4 */ /* 0x000fe4000f8e0205 */
[----:B------:R-:W-:Y:S02]  /*4de0*/  UIMAD UR14, UR15, UR4, UR14 ;  /* 0x000000040f0e72a4 */ /* 0x000fe4000f8e020e */
[----:B------:R-:W-:Y:S01]  /*4df0*/  UIMAD UR13, UR42, UR7, UR13 ;  /* 0x000000072a0d72a4 */ /* 0x000fe2000f8e020d */
[----:B------:R-:W-:Y:S02]  /*4e00*/  @!UP0 UMOV UR5, UR8 ;  /* 0x0000000800058c82 */ /* 0x000fe40008000000 */
[----:B------:R-:W-:Y:S02]  /*4e10*/  UIMAD UR14, UR5, UR15, UR14 ;  /* 0x0000000f050e72a4 */ /* 0x000fe4000f8e020e */
[----:B------:R-:W-:Y:S11]  /*4e20*/  UIMAD UR13, UR6, UR42, UR13 ;  /* 0x0000002a060d72a4 */ /* 0x000ff6000f8e020d */
[----:B------:R-:W-:Y:S01]  /*4e30*/  @!UPT UIADD3 URZ, UPT, UPT, URZ, URZ, URZ ;  /* 0x000000fffffff290 */ /* 0x000fe2000fffe0ff */
.L_x_78:
[----:B------:R-:W2:Y:S01]  /*4e40*/  @!UP2 LDCU.128 UR8, c[0x0][0xb10] ;  /* 0x00016200ff08a7ac */ /* 0x000ea20008000c00 */
[C---:B----4-:R-:W-:Y:S02]  /*4e50*/  ISETP.NE.U32.AND P1, PT, R4.reuse, RZ, PT ;  /* 0x000000ff0400720c */ /* 0x050fe40003f25070 */
[----:B------:R-:W-:Y:S02]  /*4e60*/  ISETP.NE.U32.AND P0, PT, R4, RZ, PT ;  /* 0x000000ff0400720c */ /* 0x000fe40003f05070 */
[C---:B------:R-:W-:Y:S02]  /*4e70*/  ISETP.NE.AND.EX P1, PT, R5.reuse, RZ, PT, P1 ;  /* 0x000000ff0500720c */ /* 0x040fe40003f25310 */
[----:B------:R-:W-:Y:S01]  /*4e80*/  ISETP.NE.AND.EX P0, PT, R5, RZ, PT, P0 ;  /* 0x000000ff0500720c */ /* 0x000fe20003f05300 */
[----:B------:R-:W3:Y:S01]  /*4e90*/  @!UP2 LDCU UR5, c[0x0][0xb0c] ;  /* 0x00016180ff05a7ac */ /* 0x000ee20008000800 */
[----:B------:R-:W-:Y:S01]  /*4ea0*/  SHF.L.U32 R9, R15, 0x1f, RZ ;  /* 0x0000001f0f097819 */ /* 0x000fe200000006ff */
[----:B------:R-:W-:Y:S02]  /*4eb0*/  USHF.L.U32 UR35, UR16, 0x6, URZ ;  /* 0x0000000610237899 */ /* 0x000fe400080006ff */
[----:B------:R-:W-:Y:S02]  /*4ec0*/  USHF.L.U32 UR34, UR20, 0x7, URZ ;  /* 0x0000000714227899 */ /* 0x000fe400080006ff */
[----:B--2---:R-:W-:Y:S07]  /*4ed0*/  UIMAD.WIDE.U32 UR6, UR14, UR8, URZ ;  /* 0x000000080e0672a5 */ /* 0x004fee000f8e00ff */
[----:B------:R-:W-:Y:S01]  /*4ee0*/  @!UP2 UMOV UR4, UR7 ;  /* 0x000000070004ac82 */ /* 0x000fe20008000000 */
[----:B---3--:R-:W-:Y:S02]  /*4ef0*/  @!UP2 UISETP.NE.AND UP0, UPT, UR5, 0x1, UPT ;  /* 0x000000010500a88c */ /* 0x008fe4000bf05270 */
[----:B------:R-:W-:Y:S02]  /*4f00*/  @!UP2 USHF.R.U32.HI UR4, URZ, UR9, UR4 ;  /* 0x00000009ff04a299 */ /* 0x000fe40008011604 */
[----:B------:R-:W-:Y:S02]  /*4f10*/  UIMAD.WIDE.U32 UR6, UR13, UR11, URZ ;  /* 0x0000000b0d0672a5 */ /* 0x000fe4000f8e00ff */
[----:B------:R-:W-:Y:S02]  /*4f20*/  @!UP2 USEL UR8, UR14, UR4, !UP0 ;  /* 0x000000040e08a287 */ /* 0x000fe4000c000000 */
[----:B------:R-:W-:Y:S03]  /*4f30*/  @!UP2 UISETP.NE.AND UP0, UPT, UR10, 0x1, UPT ;  /* 0x000000010a00a88c */ /* 0x000fe6000bf05270 */
[----:B------:R-:W-:Y:S02]  /*4f40*/  @!UP2 UMOV UR6, UR7 ;  /* 0x000000070006ac82 */ /* 0x000fe40008000000 */
[----:B------:R-:W2:Y:S02]  /*4f50*/  @!UP2 LDCU UR4, c[0x0][0xb20] ;  /* 0x00016400ff04a7ac */ /* 0x000ea40008000800 */
[----:B--2---:R-:W-:Y:S04]  /*4f60*/  @!UP2 USHF.R.U32.HI UR6, URZ, UR4, UR6 ;  /* 0x00000004ff06a299 */ /* 0x004fe80008011606 */
[----:B------:R-:W-:Y:S04]  /*4f70*/  @!UP2 USEL UR6, UR13, UR6, !UP0 ;  /* 0x000000060d06a287 */ /* 0x000fe8000c000000 */
[----:B------:R-:W-:Y:S02]  /*4f80*/  @!UP2 UIADD3 UR4, UPT, UPT, -UR8, UR6, URZ ;  /* 0x000000060804a290 */ /* 0x000fe4000fffe1ff */
[----:B------:R-:W-:Y:S02]  /*4f90*/  @!UP2 UIADD3 UR6, UPT, UPT, UR8, -UR6, URZ ;  /* 0x800000060806a290 */ /* 0x000fe4000fffe0ff */
[----:B------:R-:W-:Y:S02]  /*4fa0*/  @!UP2 UIMAD UR14, UR4, UR5, UR14 ;  /* 0x00000005040ea2a4 */ /* 0x000fe4000f8e020e */
[----:B------:R-:W-:Y:S01]  /*4fb0*/  @!UP2 UIMAD UR13, UR6, UR10, UR13 ;  /* 0x0000000a060da2a4 */ /* 0x000fe2000f8e020d */
[----:B------:R-:W-:Y:S11]  /*4fc0*/  BRA.U UP3, `(.L_x_79) ;  /* 0x0000000103107547 */ /* 0x000ff6000b800000 */
[----:B------:R-:W-:Y:S04]  /*4fd0*/  MOV R6, UR45 ;  /* 0x0000002d00067c02 */ /* 0x000fe80008000f00 */
[----:B------:R-:W-:Y:S04]  /*4fe0*/  SHF.L.U32 R6, R6, 0x1f, RZ ;  /* 0x0000001f06067819 */ /* 0x000fe800000006ff */
[----:B------:R-:W2:Y:S02]  /*4ff0*/  SYNCS.PHASECHK.TRANS64.TRYWAIT P2, [UR21+0x68], R6 ;  /* 0x00006806ff0075a7 */ /* 0x000ea40008041115 */
[----:B--2---:R-:W-:Y:S05]  /*5000*/  @!P2 BRA `(.L_x_80) ;  /* 0x000000400060a947 */ /* 0x004fea0003800000 */
.L_x_79:
[----:B------:R-:W-:Y:S05]  /*5010*/  @!P1 BRA `(.L_x_81) ;  /* 0x0000000000309947 */ /* 0x000fea0003800000 */
[----:B------:R-:W-:Y:S01]  /*5020*/  ISETP.NE.U32.AND P1, PT, R2, RZ, PT ;  /* 0x000000ff0200720c */ /* 0x000fe20003f25070 */
[----:B------:R-:W2:Y:S01]  /*5030*/  LDCU.64 UR4, c[0x0][0x358] ;  /* 0x00006b00ff0477ac */ /* 0x000ea20008000a00 */
[----:B------:R-:W-:Y:S02]  /*5040*/  IMAD.MOV.U32 R52, RZ, RZ, 0x1 ;  /* 0x00000001ff347424 */ /* 0x000fe400078e00ff */
[----:B------:R-:W-:Y:S11]  /*5050*/  ISETP.NE.AND.EX P1, PT, R3, RZ, PT, P1 ;  /* 0x000000ff0300720c */ /* 0x000ff60003f25310 */
[----:B------:R-:W-:Y:S02]  /*5060*/  @!UPT UIADD3 URZ, UPT, UPT, URZ, URZ, URZ ;  /* 0x000000fffffff290 */ /* 0x000fe4000fffe0ff */
[----:B------:R-:W3:Y:S01]  /*5070*/  @P1 LDC.64 R10, c[0x0][0x888] ;  /* 0x00022200ff0a1b82 */ /* 0x000ee20000000a00 */
[----:B-1----:R-:W-:Y:S04]  /*5080*/  @P1 IMAD R0, R4, UR60, RZ ;  /* 0x0000003c04001c24 */ /* 0x002fe8000f8e02ff */
[----:B---3--:R-:W-:Y:S04]  /*5090*/  @P1 IMAD.WIDE R10, R0, 0x4, R10 ;  /* 0x00000004000a1825 */ /* 0x008fe800078e020a */
[----:B------:R-:W-:Y:S01]  /*50a0*/  HFMA2 R0, -RZ, RZ, 0, 5.9604644775390625e-08 ;  /* 0x00000001ff007431 */ /* 0x000fe200000001ff */
[----:B--2--5:R2:W5:Y:S04]  /*50b0*/  @P1 LDG.E R27, desc[UR4][R10.64] ;  /* 0x000000040a1b1981 */ /* 0x024568000c1e1900 */
[----:B------:R-:W-:Y:S01]  /*50c0*/  @!P1 PRMT R52, R0, 0x7610, R52 ;  /* 0x0000761000349816 */ /* 0x000fe20000000034 */
[----:B--2---:R-:W3:Y:S06]  /*50d0*/  @!P1 LDC R27, c[0x0][0x880] ;  /* 0x00022000ff1b9b82 */ /* 0x004eec0000000800 */
.L_x_81:
[----:B---3-5:R-:W-:Y:S01]  /*50e0*/  @!P0 FSETP.EQ.AND P1, PT, R27, RZ, PT ;  /* 0x000000ff1b00820b */ /* 0x028fe20003f22000 */
[----:B------:R-:W-:Y:S01]  /*50f0*/  @!UPT UIADD3 URZ, UPT, UPT, URZ, URZ, URZ ;  /* 0x000000fffffff290 */ /* 0x000fe2000fffe0ff */
[----:B------:R-:W-:Y:S11]  /*5100*/  @!P0 BRA `(.L_x_82) ;  /* 0x0000000000188947 */ /* 0x000ff60003800000 */
[----:B------:R-:W-:Y:S02]  /*5110*/  LOP3.LUT P0, RZ, R52, 0xff, RZ, 0xc0, !PT ;  /* 0x000000ff34ff7812 */ /* 0x000fe4000780c0ff */
[----:B------:R-:W-:Y:S04]  /*5120*/  ISETP.NE.U32.AND P1, PT, R2, RZ, PT ;  /* 0x000000ff0200720c */ /* 0x000fe80003f25070 */
[----:B------:R-:W-:Y:S04]  /*5130*/  ISETP.NE.AND.EX P1, PT, R3, RZ, PT, P1 ;  /* 0x000000ff0300720c */ /* 0x000fe80003f25310 */
[----:B------:R-:W-:Y:S03]  /*5140*/  PLOP3.LUT P1, PT, P1, PT, PT, 0x8, 0x80 ;  /* 0x000000000080781c */ /* 0x000fe60000f2e170 */
[----:B------:R-:W-:Y:S11]  /*5150*/  @P0 FSETP.EQ.AND P1, PT, R27, RZ, PT ;  /* 0x000000ff1b00020b */ /* 0x000ff60003f22000 */
[----:B------:R-:W-:Y:S02]  /*5160*/  @!UPT UIADD3 URZ, UPT, UPT, URZ, URZ, URZ ;  /* 0x000000fffffff290 */ /* 0x000fe4000fffe0ff */
.L_x_82:
[----:B------:R-:W2:Y:S01]  /*5170*/  SYNCS.PHASECHK.TRANS64.TRYWAIT P2, [UR21+0x40], R9 ;  /* 0x00004009ff0075a7 */ /* 0x000ea20008041115 */
[----:B------:R-:W-:Y:S04]  /*5180*/  ELECT P0, URZ, PT ;  /* 0x0000000000ff782f */ /* 0x000fe80003800000 */
[----:B------:R-:W-:Y:S11]  /*5190*/  PLOP3.LUT P1, PT, P1, P0, PT, 0xf2, 0x2f ;  /* 0x00000000002f781c */ /* 0x000ff60000f21e72 */
[----:B------:R-:W-:Y:S02]  /*51a0*/  @!UPT UIADD3 URZ, UPT, UPT, URZ, URZ, URZ ;  /* 0x000000fffffff290 */ /* 0x000fe4000fffe0ff */
[----:B------:R-:W-:Y:S05]  /*51b0*/  @!P1 IADD3 R8, P0, PT, R16, 0x580, RZ ;  /* 0x0000058010089810 */ /* 0x000fea0007f1e0ff */
[----:B-1----:R-:W-:Y:S01]  /*51c0*/  @!P1 IMAD.X R6, RZ, RZ, R17, P0 ;  /* 0x000000ffff069224 */ /* 0x002fe200000e0611 */
[----:B--2---:R-:W-:Y:S07]  /*51d0*/  @!P2 BRA `(.L_x_83) ;  /* 0x000000400004a947 */ /* 0x004fee0003800000 */
.L_x_166:
[----:B------:R-:W-:Y:S01]  /*51e0*/  @!P1 R2UR UR5, R8 ;  /* 0x00000000080592ca */ /* 0x000fe200000e0000 */
[----:B------:R-:W-:Y:S01]  /*51f0*/  VOTEU.ALL UP0, P1 ;  /* 0x0000000000ff7886 */ /* 0x000fe20000800000 */
[----:B------:R-:W-:Y:S01]  /*5200*/  @!P1 R2UR UR4, R6 ;  /* 0x00000000060492ca */ /* 0x000fe200000e0000 */
[----:B-1----:R-:W-:Y:S01]  /*5210*/  @!P1 IMAD.MOV.U32 R0, RZ, RZ, 0x2000 ;  /* 0x00002000ff009424 */ /* 0x002fe200078e00ff */
[----:B------:R-:W-:Y:S01]  /*5220*/  UMOV UR8, 0x0 ;  /* 0x0000000000087882 */ /* 0x000fe20000000000 */
[----:B------:R-:W-:Y:S01]  /*5230*/  UMOV UR9, 0x10000000 ;  /* 0x1000000000097882 */ /* 0x000fe20000000000 */
[----:B------:R-:W-:Y:S01]  /*5240*/  @!UP0 UIADD3 UR32, UPT, UPT, UR21, 0x400, URZ ;  /* 0x0000040015208890 */ /* 0x000fe2000fffe0ff */
[----:B------:R-:W-:Y:S01]  /*5250*/  @!P1 IADD3 R8, P0, PT, R16, 0x580, RZ ;  /* 0x0000058010089810 */ /* 0x000fe20007f1e0ff */
[----:B------:R-:W-:Y:S01]  /*5260*/  VOTEU.ALL UP0, P1 ;  /* 0x0000000000ff7886 */ /* 0x000fe20000800000 */
[----:B------:R-:W-:Y:S01]  /*5270*/  UMOV UR36, UR60 ;  /* 0x0000003c00247c82 */ /* 0x000fe20008000000 */
[----:B------:R-:W-:Y:S02]  /*5280*/  UPRMT UR6, UR54, 0x654, UR33 ;  /* 0x0000065436067896 */ /* 0x000fe40008000021 */
[----:B------:R-:W-:Y:S02]  /*5290*/  @!P1 IMAD.X R6, RZ, RZ, R17, P0 ;  /* 0x000000ffff069224 */ /* 0x000fe400000e0611 */
[----:B------:R-:W-:Y:S02]  /*52a0*/  IMAD.U32 R10, RZ, RZ, UR5 ;  /* 0x00000005ff0a7e24 */ /* 0x000fe4000f8e00ff */
[----:B------:R-:W-:Y:S03]  /*52b0*/  IMAD.U32 R11, RZ, RZ, UR4 ;  /* 0x00000004ff0b7e24 */ /* 0x000fe6000f8e00ff */
[----:B------:R-:W-:Y:S02]  /*52c0*/  @!P1 R2UR UR4, R10 ;  /* 0x000000000a0492ca */ /* 0x000fe400000e0000 */
[----:B------:R-:W-:Y:S11]  /*52d0*/  @!P1 R2UR UR5, R11 ;  /* 0x000000000b0592ca */ /* 0x000ff600000e0000 */
[----:B------:R-:W-:Y:S02]  /*52e0*/  @!UPT UIADD3 URZ, UPT, UPT, URZ, URZ, URZ ;  /* 0x000000fffffff290 */ /* 0x000fe4000fffe0ff */
[----:B------:R1:W-:Y:S01]  /*52f0*/  @!UP0 UTMALDG.3D [UR32], [UR4], desc[UR8] ;  /* 0x00000820040085b4 */ /* 0x0003e20008011000 */
[----:B------:R1:W-:Y:S01]  /*5300*/  @!P1 SYNCS.ARRIVE.TRANS64.RED.A0TR RZ, [UR21+0x20], R0 ;  /* 0x00002000ffff99a7 */ /* 0x0003e20008300415 */
[----:B------:R-:W-:Y:S01]  /*5310*/  SYNCS.ARRIVE.TRANS64.RED.A1T0 RZ, [UR6], RZ ;  /* 0x000000ffffff79a7 */ /* 0x000fe20008100406 */
[----:B------:R-:W2:Y:S02]  /*5320*/  SYNCS.PHASECHK.TRANS64.TRYWAIT P2, [UR21+0x48], R9 ;  /* 0x00004809ff0075a7 */ /* 0x000ea40008041115 */
[----:B-12---:R-:W-:Y:S05]  /*5330*/  @!P2 BRA `(.L_x_84) ;  /* 0x0000003c00c4a947 */ /* 0x006fea0003800000 */
.L_x_168:
        /* <DEDUP_REMOVED lines=8> */
[----:B------:R-:W-:Y:S01]  /*53c0*/  @!UP0 UIADD3 UR24, UPT, UPT, UR21, 0x2400, URZ ;  /* 0x0000240015188890 */ /* 0x000fe2000fffe0ff */
[----:B------:R-:W-:Y:S01]  /*53d0*/  VOTEU.ALL UP0, P1 ;  /* 0x0000000000ff7886 */ /* 0x000fe20000800000 */
[----:B------:R-:W-:Y:S01]  /*53e0*/  UMOV UR27, UR35 ;  /* 0x00000023001b7c82 */ /* 0x000fe20008000000 */
[----:B------:R-:W-:Y:S02]  /*53f0*/  UMOV UR28, UR60 ;  /* 0x0000003c001c7c82 */ /* 0x000fe40008000000 */
[----:B------:R-:W-:Y:S01]  /*5400*/  IMAD.U32 R10, RZ, RZ, UR5 ;  /* 0x00000005ff0a7e24 */ /* 0x000fe2000f8e00ff */
[----:B------:R-:W-:Y:S01]  /*5410*/  UPRMT UR6, UR54, 0x654, UR25 ;  /* 0x0000065436067896 */ /* 0x000fe20008000019 */
[----:B------:R-:W-:Y:S02]  /*5420*/  IMAD.U32 R11, RZ, RZ, UR4 ;  /* 0x00000004ff0b7e24 */ /* 0x000fe4000f8e00ff */
[----:B------:R-:W-:Y:S01]  /*5430*/  @!P1 IMAD.X R6, RZ, RZ, R17, P0 ;  /* 0x000000ffff069224 */ /* 0x000fe200000e0611 */
        /* <DEDUP_REMOVED lines=8> */
.L_x_170:
[----:B------:R-:W-:Y:S01]  /*54c0*/  @!P1 R2UR UR5, R8 ;  /* 0x00000000080592ca */ /* 0x000fe200000e0000 */
[----:B------:R-:W-:Y:S01]  /*54d0*/  VOTEU.ALL UP0, P1 ;  /* 0x0000000000ff7886 */ /* 0x000fe20000800000 */
[----:B------:R-:W-:Y:S01]  /*54e0*/  @!P1 R2UR UR4, R6 ;  /* 0x00000000060492ca */ /* 0x000fe200000e0000 */
[----:B-1----:R-:W-:Y:S01]  /*54f0*/  @!P1 IMAD.MOV.U32 R0, RZ, RZ, 0x2000 ;  /* 0x00002000ff009424 */ /* 0x002fe200078e00ff */
[----:B------:R-:W-:Y:S01]  /*5500*/  UMOV UR8, 0x0 ;  /* 0x0000000000087882 */ /* 0x000fe20000000000 */
[----:B------:R-:W-:Y:S01]  /*5510*/  UMOV UR9, 0x10000000 ;  /* 0x1000000000097882 */ /* 0x000fe20000000000 */
[----:B------:R-:W-:Y:S01]  /*5520*/  @!UP0 UIADD3 UR18, UPT, UPT, UR34, 0x40, URZ ;  /* 0x0000004022128890 */ /* 0x000fe2000fffe0ff */
[----:B------:R-:W-:Y:S01]  /*5530*/  VIADD R14, R14, 0x1 ;  /* 0x000000010e0e7836 */ /* 0x000fe20000000000 */
[----:B------:R-:W-:Y:S01]  /*5540*/  @!UP0 UIADD3 UR16, UPT, UPT, UR21, 0x4400, URZ ;  /* 0x0000440015108890 */ /* 0x000fe2000fffe0ff */
[----:B------:R-:W-:Y:S01]  /*5550*/  VOTEU.ALL UP0, P1 ;  /* 0x0000000000ff7886 */ /* 0x000fe20000800000 */
[----:B------:R-:W-:Y:S01]  /*5560*/  UMOV UR19, UR35 ;  /* 0x0000002300137c82 */ /* 0x000fe20008000000 */
[----:B------:R-:W-:Y:S02]  /*5570*/  UMOV UR20, UR60 ;  /* 0x0000003c00147c82 */ /* 0x000fe40008000000 */
[----:B------:R-:W-:Y:S01]  /*5580*/  IMAD.U32 R10, RZ, RZ, UR5 ;  /* 0x00000005ff0a7e24 */ /* 0x000fe2000f8e00ff */
[----:B------:R-:W-:Y:S01]  /*5590*/  UPRMT UR6, UR54, 0x654, UR17 ;  /* 0x0000065436067896 */ /* 0x000fe20008000011 */
        /* <DEDUP_REMOVED lines=9> */
.L_x_172:
[----:B------:R-:W-:Y:S01]  /*5630*/  @!P1 IADD3 R6, P0, PT, R16, 0x580, RZ ;  /* 0x0000058010069810 */ /* 0x000fe20007f1e0ff */
[----:B------:R-:W-:Y:S01]  /*5640*/  VOTEU.ALL UP0, P1 ;  /* 0x0000000000ff7886 */ /* 0x000fe20000800000 */
[----:B------:R-:W-:Y:S01]  /*5650*/  UMOV UR6, 0x0 ;  /* 0x0000000000067882 */ /* 0x000fe20000000000 */
[----:B------:R-:W-:Y:S01]  /*5660*/  UMOV UR7, 0x10000000 ;  /* 0x1000000000077882 */ /* 0x000fe20000000000 */
[----:B------:R-:W-:Y:S01]  /*5670*/  @!P1 R2UR UR5, R6 ;  /* 0x00000000060592ca */ /* 0x000fe200000e0000 */
[----:B-1----:R-:W-:Y:S01]  /*5680*/  @!P1 IMAD.X R0, RZ, RZ, R17, P0 ;  /* 0x000000ffff009224 */ /* 0x002fe200000e0611 */
[----:B------:R-:W-:Y:S01]  /*5690*/  @!UP0 UIADD3 UR10, UPT, UPT, UR34, 0x60, URZ ;  /* 0x00000060220a8890 */ /* 0x000fe2000fffe0ff */
[----:B------:R-:W-:Y:S01]  /*56a0*/  R2UR UR18, R54 ;  /* 0x00000000361272ca */ /* 0x000fe200000e0000 */
[----:B------:R-:W-:Y:S01]  /*56b0*/  @!UP0 UIADD3 UR8, UPT, UPT, UR21, 0x6400, URZ ;  /* 0x0000640015088890 */ /* 0x000fe2000fffe0ff */
[----:B------:R-:W-:Y:S01]  /*56c0*/  R2UR UR16, R55 ;  /* 0x00000000371072ca */ /* 0x000fe200000e0000 */
[----:B------:R-:W-:Y:S01]  /*56d0*/  @!UP0 UIADD3 UR9, UPT, UPT, UR21, 0x38, URZ ;  /* 0x0000003815098890 */ /* 0x000fe2000fffe0ff */
[----:B------:R-:W-:Y:S01]  /*56e0*/  @!P1 R2UR UR4, R0 ;  /* 0x00000000000492ca */ /* 0x000fe200000e0000 */
[----:B------:R-:W-:Y:S01]  /*56f0*/  VOTEU.ALL UP0, P1 ;  /* 0x0000000000ff7886 */ /* 0x000fe20000800000 */
[----:B------:R-:W-:Y:S01]  /*5700*/  UMOV UR11, UR35 ;  /* 0x00000023000b7c82 */ /* 0x000fe20008000000 */
[----:B------:R-:W-:Y:S01]  /*5710*/  UMOV UR12, UR60 ;  /* 0x0000003c000c7c82 */ /* 0x000fe20008000000 */
[C---:B------:R-:W-:Y:S01]  /*5720*/  ISETP.NE.AND P0, PT, R14.reuse, 0x2, PT ;  /* 0x000000020e00780c */ /* 0x040fe20003f05270 */
[----:B------:R-:W-:Y:S01]  /*5730*/  UPLOP3.LUT UP3, UPT, UPT, UPT, UPT, 0x80, 0x8 ;  /* 0x000000000008789c */ /* 0x000fe20003f6f070 */
[----:B------:R-:W-:Y:S01]  /*5740*/  IMAD.U32 R8, RZ, RZ, UR5 ;  /* 0x00000005ff087e24 */ /* 0x000fe2000f8e00ff */
[----:B------:R-:W-:Y:S01]  /*5750*/  LOP3.LUT R15, R15, 0x1, RZ, 0x3c, !PT ;  /* 0x000000010f0f7812 */ /* 0x000fe200078e3cff */
[----:B------:R-:W-:Y:S01]  /*5760*/  UMOV UR60, UR29 ;  /* 0x0000001d003c7c82 */ /* 0x000fe20008000000 */
[----:B------:R-:W-:Y:S01]  /*5770*/  SEL R0, RZ, 0x1, P0 ;  /* 0x00000001ff007807 */ /* 0x000fe20000000000 */
[----:B------:R-:W-:Y:S01]  /*5780*/  UIADD3 UR20, UPT, UPT, UR13, UR18, URZ ;  /* 0x000000120d147290 */ /* 0x000fe2000fffe0ff */
[----:B------:R-:W-:Y:S01]  /*5790*/  SEL R14, R14, RZ, P0 ;  /* 0x000000ff0e0e7207 */ /* 0x000fe20000000000 */
[----:B------:R-:W-:Y:S01]  /*57a0*/  UIADD3 UR16, UPT, UPT, UR14, UR16, URZ ;  /* 0x000000100e107290 */ /* 0x000fe2000fffe0ff */
[----:B------:R-:W-:Y:S01]  /*57b0*/  IMAD.U32 R9, RZ, RZ, UR4 ;  /* 0x00000004ff097e24 */ /* 0x000fe2000f8e00ff */
[----:B------:R-:W-:Y:S02]  /*57c0*/  @!P1 R2UR UR4, R8 ;  /* 0x00000000080492ca */ /* 0x000fe400000e0000 */
[----:B------:R-:W-:Y:S02]  /*57d0*/  LOP3.LUT R13, R13, R0, RZ, 0x3c, !PT ;  /* 0x000000000d0d7212 */ /* 0x000fe400078e3cff */
[----:B------:R-:W-:Y:S11]  /*57e0*/  @!P1 R2UR UR5, R9 ;  /* 0x00000000090592ca */ /* 0x000ff600000e0000 */
[----:B------:R-:W-:Y:S02]  /*57f0*/  @!UPT UIADD3 URZ, UPT, UPT, URZ, URZ, URZ ;  /* 0x000000fffffff290 */ /* 0x000fe4000fffe0ff */
[----:B------:R2:W-:Y:S01]  /*5800*/  @!UP0 UTMALDG.3D [UR8], [UR4], desc[UR6] ;  /* 0x00000608040085b4 */ /* 0x0005e20008011000 */
[----:B------:R2:W-:Y:S01]  /*5810*/  @!P1 SYNCS.ARRIVE.TRANS64.RED.A0TR RZ, [UR21+0x38], R7 ;  /* 0x00003807ffff99a7 */ /* 0x0005e20008300415 */
[----:B------:R-:W-:Y:S01]  /*5820*/  SYNCS.ARRIVE.TRANS64.RED.A1T0 RZ, [UR37], RZ ;  /* 0x000000ffffff79a7 */ /* 0x000fe20008100425 */
[----:B------:R-:W-:Y:S05]  /*5830*/  BRA.U UP1, `(.L_x_87) ;  /* 0xfffffff101607547 */ /* 0x000fea000b83ffff */
[----:B------:R-:W-:-:S04]  /*5840*/  SHF.L.U32 R2, R15, 0x1f, RZ ;  /* 0x0000001f0f027819 */ /* 0x000fc800000006ff */
[----:B------:R-:W1:Y:S02]  /*5850*/  SYNCS.PHASECHK.TRANS64.TRYWAIT P0, [UR21+0x40], R2 ;  /* 0x00004002ff0075a7 */ /* 0x000e640008001115 */
[----:B-1----:R-:W-:Y:S05]  /*5860*/  @!P0 BRA `(.L_x_88) ;  /* 0x0000003800c08947 */ /* 0x002fea0003800000 */
.L_x_174:
[----:B------:R-:W3:Y:S02]  /*5870*/  SYNCS.PHASECHK.TRANS64.TRYWAIT P0, [UR21+0x48], R2 ;  /* 0x00004802ff0075a7 */ /* 0x000ee40008001115 */
[----:B---3--:R-:W-:Y:S05]  /*5880*/  @!P0 BRA `(.L_x_89) ;  /* 0x0000003800d08947 */ /* 0x008fea0003800000 */
.L_x_176:
[----:B------:R-:W3:Y:S02]  /*5890*/  SYNCS.PHASECHK.TRANS64.TRYWAIT P0, [UR21+0x50], R2 ;  /* 0x00005002ff0075a7 */ /* 0x000ee40008001115 */
[----:B---3--:R-:W-:Y:S05]  /*58a0*/  @!P0 BRA `(.L_x_90) ;  /* 0x0000003800e08947 */ /* 0x008fea0003800000 */
.L_x_178:
[----:B-1----:R-:W-:-:S07]  /*58b0*/  MOV R0, UR21 ;  /* 0x0000001500007c02 */ /* 0x002fce0008000f00 */
.L_x_91:
[----:B-1----:R-:W-:-:S04]  /*58c0*/  SHF.L.U32 R2, R15, 0x1f, RZ ;  /* 0x0000001f0f027819 */ /* 0x002fc800000006ff */
[----:B------:R1:W3:Y:S03]  /*58d0*/  SYNCS.PHASECHK.TRANS64.TRYWAIT P0, [R0+URZ+0x58], R2 ;  /* 0x00005802000075a7 */ /* 0x0002e600080011ff */
[----:B---3--:R-:W-:Y:S05]  /*58e0*/  @!P0 NANOSLEEP.SYNCS 0x989680 ;  /* 0x009896800000895d */ /* 0x008fea0003900000 */
[----:B------:R-:W3:Y:S02]  /*58f0*/  @!P0 SYNCS.PHASECHK.TRANS64 P0, [R0+URZ+0x58], R2 ;  /* 0x00005802000085a7 */ /* 0x000ee400080010ff */
[----:B--23--:R-:W-:Y:S05]  /*5900*/  @P0 EXIT ;  /* 0x000000000000094d */ /* 0x00cfea0003800000 */
[----:B------:R-:W-:Y:S05]  /*5910*/  BRA `(.L_x_91) ;  /* 0xfffffffc00e87947 */ /* 0x000fea000383ffff */
.L_x_76:
[----:B------:R-:W-:-:S06]  /*5920*/  UISETP.GE.AND UP0, UPT, UR17, 0x4, UPT ;  /* 0x000000041100788c */ /* 0x000fcc000bf06270 */
[----:B------:R-:W-:-:S13]  /*5930*/  PLOP3.LUT P0, PT, PT, PT, UP0, 0x80, 0x8 ;  /* 0x000000000008781c */ /* 0x000fda0003f0f008 */
[----:B------:R-:W-:Y:S05]  /*5940*/  @!P0 EXIT ;  /* 0x000000000000894d */ /* 0x000fea0003800000 */
[----:B------:R-:W-:Y:S01]  /*5950*/  BAR.SYNC.DEFER_BLOCKING 0x6, 0xa0 ;  /* 0x0182800000007b1d */ /* 0x000fe20000010000 */
[C---:B------:R-:W-:Y:S01]  /*5960*/  IMAD.SHL.U32 R6, R64.reuse, 0x20, RZ ;  /* 0x0000002040067824 */ /* 0x040fe200078e00ff */
[C---:B------:R-:W-:Y:S01]  /*5970*/  R2P PR, R64.reuse, 0x6 ;  /* 0x0000000640007804 */ /* 0x040fe20000000000 */
[C---:B------:R-:W-:Y:S01]  /*5980*/  IMAD.SHL.U32 R2, R64.reuse, 0x4, RZ ;  /* 0x0000000440027824 */ /* 0x040fe200078e00ff */
[----:B------:R-:W-:Y:S01]  /*5990*/  CS2R R58, SRZ ;  /* 0x00000000003a7805 */ /* 0x000fe2000001ff00 */
[----:B------:R-:W-:Y:S01]  /*59a0*/  IMAD.U32 R23, R64, 0x10000, RZ ;  /* 0x0001000040177824 */ /* 0x000fe200078e00ff */
[----:B------:R-:W-:Y:S01]  /*59b0*/  UMOV UR43, 0x400 ;  /* 0x00000400002b7882 */ /* 0x000fe20000000000 */
[----:B------:R-:W1:Y:S01]  /*59c0*/  LDCU.64 UR4, c[0x0][0x890] ;  /* 0x00011200ff0477ac */ /* 0x000e620008000a00 */
[----:B------:R-:W2:Y:S01]  /*59d0*/  LDC.64 R50, c[0x0][0x8b0] ;  /* 0x00022c00ff327b82 */ /* 0x000ea20000000a00 */
[----:B------:R-:W-:Y:S01]  /*59e0*/  LOP3.LUT R3, R6, 0xe0, RZ, 0xc0, !PT ;  /* 0x000000e006037812 */ /* 0x000fe200078ec0ff */
[----:B------:R-:W-:Y:S01]  /*59f0*/  IMAD.SHL.U32 R26, R64, 0x10, RZ ;  /* 0x00000010401a7824 */ /* 0x000fe200078e00ff */
[----:B------:R-:W-:Y:S01]  /*5a00*/  ULEA UR43, UR54, UR43, 0x18 ;  /* 0x0000002b362b7291 */ /* 0x000fe2000f8ec0ff */
[----:B------:R-:W-:Y:S01]  /*5a10*/  LOP3.LUT R6, R6, 0x100, RZ, 0xc0, !PT ;  /* 0x0000010006067812 */ /* 0x000fe200078ec0ff */
[----:B------:R-:W-:Y:S01]  /*5a20*/  IMAD.MOV.U32 R63, RZ, RZ, 0x10 ;  /* 0x00000010ff3f7424 */ /* 0x000fe200078e00ff */
[----:B------:R-:W-:Y:S01]  /*5a30*/  LOP3.LUT R2, R3, 0x1c, R2, 0xf8, !PT ;  /* 0x0000001c03027812 */ /* 0x000fe200078ef802 */
[----:B------:R-:W-:Y:S01]  /*5a40*/  IMAD.MOV.U32 R62, RZ, RZ, 0x20 ;  /* 0x00000020ff3e7424 */ /* 0x000fe200078e00ff */
[----:B------:R-:W3:Y:S01]  /*5a50*/  LDC.64 R48, c[0x0][0x8a8] ;  /* 0x00022a00ff307b82 */ /* 0x000ee20000000a00 */
[----:B------:R-:W-:Y:S01]  /*5a60*/  SHF.R.U32.HI R3, RZ, 0x2, R64 ;  /* 0x00000002ff037819 */ /* 0x000fe20000011640 */
[----:B------:R-:W-:Y:S01]  /*5a70*/  IMAD.MOV.U32 R61, RZ, RZ, 0x1 ;  /* 0x00000001ff3d7424 */ /* 0x000fe200078e00ff */
[----:B------:R-:W-:Y:S01]  /*5a80*/  LOP3.LUT R23, R23, 0x600000, RZ, 0xc0, !PT ;  /* 0x0060000017177812 */ /* 0x000fe200078ec0ff */
[----:B------:R-:W-:Y:S01]  /*5a90*/  IMAD.MOV.U32 R22, RZ, RZ, RZ ;  /* 0x000000ffff167224 */ /* 0x000fe200078e00ff */
[----:B------:R-:W-:Y:S01]  /*5aa0*/  LOP3.LUT R26, R6, 0x600, R26, 0xf8, !PT ;  /* 0x00000600061a7812 */ /* 0x000fe200078ef81a */
[----:B------:R-:W-:Y:S01]  /*5ab0*/  IMAD.MOV.U32 R60, RZ, RZ, RZ ;  /* 0x000000ffff3c7224 */ /* 0x000fe200078e00ff */
[----:B------:R-:W-:Y:S01]  /*5ac0*/  LOP3.LUT R2, R2, 0x4, R3, 0x78, !PT ;  /* 0x0000000402027812 */ /* 0x000fe200078e7803 */
[----:B------:R-:W4:Y:S01]  /*5ad0*/  LDS R0, [UR43+0x120] ;  /* 0x0001202bff007984 */ /* 0x000f220008000800 */
[----:B-1----:R-:W-:Y:S01]  /*5ae0*/  IMAD.U32 R66, RZ, RZ, UR4 ;  /* 0x00000004ff427e24 */ /* 0x002fe2000f8e00ff */
[----:B------:R-:W-:Y:S01]  /*5af0*/  UIADD3 UR4, UPT, UPT, UR43, 0x400, URZ ;  /* 0x000004002b047890 */ /* 0x000fe2000fffe0ff */
[----:B------:R-:W-:Y:S01]  /*5b00*/  LOP3.LUT R26, R26, R2, RZ, 0xfc, !PT ;  /* 0x000000021a1a7212 */ /* 0x000fe200078efcff */
[----:B------:R-:W-:Y:S01]  /*5b10*/  IMAD.U32 R65, RZ, RZ, UR5 ;  /* 0x00000005ff417e24 */ /* 0x000fe2000f8e00ff */
[----:B------:R-:W-:Y:S01]  /*5b20*/  LOP3.LUT R64, R64, 0x60, RZ, 0xc0, !PT ;  /* 0x0000006040407812 */ /* 0x000fe200078ec0ff */
[----:B------:R-:W1:Y:S01]  /*5b30*/  LDCU UR55, c[0x0][0x370] ;  /* 0x00006e00ff3777ac */ /* 0x000e620008000800 */
[----:B------:R-:W-:Y:S01]  /*5b40*/  SEL R63, R63, 0xfffffff0, !P2 ;  /* 0xfffffff03f3f7807 */ /* 0x000fe20005000000 */
[----:B------:R-:W-:Y:S01]  /*5b50*/  IMAD.U32 R56, RZ, RZ, UR4 ;  /* 0x00000004ff387e24 */ /* 0x000fe2000f8e00ff */
[----:B------:R-:W-:Y:S01]  /*5b60*/  SEL R62, R62, 0xffffffe0, !P1 ;  /* 0xffffffe03e3e7807 */ /* 0x000fe20004800000 */
[----:B------:R-:W1:Y:S01]  /*5b70*/  LDCU UR42, c[0x0][0xb0c] ;  /* 0x00016180ff2a77ac */ /* 0x000e620008000800 */
[----:B------:R-:W1:Y:S01]  /*5b80*/  LDCU UR38, c[0x0][0xb30] ;  /* 0x00016600ff2677ac */ /* 0x000e620008000800 */
[----:B------:R-:W1:Y:S01]  /*5b90*/  LDCU.64 UR52, c[0x0][0x888] ;  /* 0x00011100ff3477ac */ /* 0x000e620008000a00 */
[----:B------:R-:W1:Y:S01]  /*5ba0*/  LDCU.64 UR40, c[0x0][0xb28] ;  /* 0x00016500ff2877ac */ /* 0x000e620008000a00 */
[----:B------:R-:W1:Y:S01]  /*5bb0*/  LDCU.128 UR56, c[0x0][0xb10] ;  /* 0x00016200ff3877ac */ /* 0x000e620008000c00 */
[----:B------:R-:W1:Y:S01]  /*5bc0*/  LDCU UR47, c[0x0][0x374] ;  /* 0x00006e80ff2f77ac */ /* 0x000e620008000800 */
[----:B------:R-:W-:Y:S01]  /*5bd0*/  UMOV UR46, URZ ;  /* 0x000000ff002e7c82 */ /* 0x000fe20008000000 */
[----:B------:R-:W-:Y:S01]  /*5be0*/  UMOV UR45, URZ ;  /* 0x000000ff002d7c82 */ /* 0x000fe20008000000 */
[----:B-1234-:R-:W-:-:S07]  /*5bf0*/  IMAD.IADD R23, R0, 0x1, R23 ;  /* 0x0000000100177824 */ /* 0x01efce00078e0217 */
.L_x_135:
[C---:B------:R-:W-:Y:S02]  /*5c00*/  LEA R3, R58.reuse, UR43, 0x3 ;  /* 0x0000002b3a037c11 */ /* 0x040fe4000f8e18ff */
[----:B------:R-:W-:Y:S02]  /*5c10*/  SHF.L.U32 R0, R59, 0x1f, RZ ;  /* 0x0000001f3b007819 */ /* 0x000fe400000006ff */
[----:B-1----:R-:W-:Y:S02]  /*5c20*/  LEA R4, R58, UR43, 0x4 ;  /* 0x0000002b3a047c11 */ /* 0x002fe4000f8e20ff */
[----:B------:R-:W1:Y:S02]  /*5c30*/  SYNCS.PHASECHK.TRANS64.TRYWAIT P0, [R3+URZ+0x70], R0 ;  /* 0x00007000030075a7 */ /* 0x000e6400080011ff */
[----:B-1----:R-:W-:Y:S05]  /*5c40*/  @!P0 BRA `(.L_x_92) ;  /* 0x0000003800108947 */ /* 0x002fea0003800000 */
.L_x_179:
[----:B------:R-:W2:Y:S01]  /*5c50*/  LDS.128 R4, [R4+0x100] ;  /* 0x0001000004047984 */ /* 0x000ea20000000c00 */
[----:B------:R-:W-:Y:S01]  /*5c60*/  UISETP.GE.AND UP0, UPT, UR39, 0x1, UPT ;  /* 0x000000012700788c */ /* 0x000fe2000bf06270 */
[----:B------:R-:W-:Y:S01]  /*5c70*/  @!PT LDS RZ, [RZ] ;  /* 0x00000000fffff984 */ /* 0x000fe20000000800 */
[----:B------:R-:W-:Y:S01]  /*5c80*/  @!PT LDS RZ, [RZ] ;  /* 0x00000000fffff984 */ /* 0x000fe20000000800 */
[----:B------:R-:W-:Y:S01]  /*5c90*/  @!PT LDS RZ, [RZ] ;  /* 0x00000000fffff984 */ /* 0x000fe20000000800 */
[----:B------:R-:W-:Y:S01]  /*5ca0*/  @!PT LDS RZ, [RZ] ;  /* 0x00000000fffff984 */ /* 0x000fe20000000800 */
[----:B------:R3:W-:Y:S06]  /*5cb0*/  MEMBAR.ALL.CTA ;  /* 0x0000000000007992 */ /* 0x0007ec0000008000 */
[----:B---3--:R-:W3:Y:S01]  /*5cc0*/  FENCE.VIEW.ASYNC.S ;  /* 0x00000000000073c6 */ /* 0x008ee20000000000 */
[----:B--2---:R-:W-:Y:S11]  /*5cd0*/  LOP3.LUT P0, RZ, R6, 0x1, RZ, 0xc0, !PT ;  /* 0x0000000106ff7812 */ /* 0x004ff6000780c0ff */
[----:B------:R-:W-:Y:S02]  /*5ce0*/  @!UPT UIADD3 URZ, UPT, UPT, URZ, URZ, URZ ;  /* 0x000000fffffff290 */ /* 0x000fe4000fffe0ff */
[----:B---3--:R-:W-:Y:S01]  /*5cf0*/  VOTEU.ANY UP1, P0 ;  /* 0x0000000000ff7886 */ /* 0x008fe20000020100 */
[----:B------:R-:W-:Y:S01]  /*5d00*/  PLOP3.LUT P0, PT, PT, PT, UP1, 0x80, 0x8 ;  /* 0x000000000008781c */ /* 0x000fe20003f0f018 */
[----:B------:R-:W-:Y:S11]  /*5d10*/  UP2UR UR62, UPR, URZ, 0x2 ;  /* 0x00000002ff3e7883 */ /* 0x000ff60008000000 */
[----:B------:R-:W-:Y:S01]  /*5d20*/  @!UPT UIADD3 URZ, UPT, UPT, URZ, URZ, URZ ;  /* 0x000000fffffff290 */ /* 0x000fe2000fffe0ff */
[----:B-1----:R-:W-:Y:S02]  /*5d30*/  @P0 SHF.R.U32.HI R0, RZ, 0x10, R5 ;  /* 0x00000010ff000819 */ /* 0x002fe40000011605 */
        /* <DEDUP_REMOVED lines=12> */
[----:B------:R-:W2:Y:S01]  /*5e00*/  LDCU UR12, c[0x0][0xb20] ;  /* 0x00016400ff0c77ac */ /* 0x000ea20008000800 */
[----:B------:R-:W-:Y:S02]  /*5e10*/  UIMAD.WIDE.U32 UR4, UR47, UR59, URZ ;  /* 0x0000003b2f0472a5 */ /* 0x000fe4000f8e00ff */
[----:B------:R-:W-:Y:S02]  /*5e20*/  UIMAD.WIDE.U32 UR6, UR55, UR56, URZ ;  /* 0x00000038370672a5 */ /* 0x000fe4000f8e00ff */
[----:B------:R-:W-:Y:S02]  /*5e30*/  UISETP.NE.AND UP0, UPT, UR58, 0x1, UPT ;  /* 0x000000013a00788c */ /* 0x000fe4000bf05270 */
[----:B------:R-:W-:Y:S02]  /*5e40*/  UIMAD.WIDE.U32 UR8, UR36, UR59, URZ ;  /* 0x0000003b240872a5 */ /* 0x000fe4000f8e00ff */
[----:B------:R-:W-:Y:S02]  /*5e50*/  UIMAD.WIDE.U32 UR10, UR37, UR56, URZ ;  /* 0x00000038250a72a5 */ /* 0x000fe4000f8e00ff */
[----:B------:R-:W-:Y:S02]  /*5e60*/  UISETP.NE.AND UP1, UPT, UR42, 0x1, UPT ;  /* 0x000000012a00788c */ /* 0x000fe4000bf25270 */
[----:B------:R-:W-:Y:S01]  /*5e70*/  UISETP.NE.AND UP2, UPT, UR39, 0x1, UPT ;  /* 0x000000012700788c */ /* 0x000fe2000bf45270 */
[----:B------:R-:W-:Y:S02]  /*5e80*/  UMOV UR4, UR5 ;  /* 0x0000000500047c82 */ /* 0x000fe40008000000 */
[----:B--2---:R-:W-:Y:S03]  /*5e90*/  USHF.R.U32.HI UR5, URZ, UR12, UR4 ;  /* 0x0000000cff057299 */ /* 0x004fe60008011604 */
[----:B------:R-:W-:Y:S02]  /*5ea0*/  UMOV UR4, UR7 ;  /* 0x0000000700047c82 */ /* 0x000fe40008000000 */
[----:B------:R-:W-:Y:S02]  /*5eb0*/  USHF.R.U32.HI UR7, URZ, UR57, UR4 ;  /* 0x00000039ff077299 */ /* 0x000fe40008011604 */
[----:B------:R-:W-:Y:S02]  /*5ec0*/  USEL UR4, UR47, UR5, !UP0 ;  /* 0x000000052f047287 */ /* 0x000fe4000c000000 */
[----:B------:R-:W-:Y:S01]  /*5ed0*/  USEL UR7, UR55, UR7, !UP1 ;  /* 0x0000000737077287 */ /* 0x000fe2000c800000 */
[----:B------:R-:W-:Y:S01]  /*5ee0*/  UMOV UR5, UR9 ;  /* 0x0000000900057c82 */ /* 0x000fe20008000000 */
[----:B------:R-:W-:Y:S02]  /*5ef0*/  UIMAD.WIDE.U32 UR8, UR4, UR40, URZ ;  /* 0x00000028040872a5 */ /* 0x000fe4000f8e00ff */
[----:B------:R-:W-:Y:S03]  /*5f00*/  USHF.R.U32.HI UR6, URZ, UR12, UR5 ;  /* 0x0000000cff067299 */ /* 0x000fe60008011605 */
[----:B------:R-:W-:Y:S01]  /*5f10*/  UMOV UR5, UR11 ;  /* 0x0000000b00057c82 */ /* 0x000fe20008000000 */
[----:B------:R-:W-:Y:S02]  /*5f20*/  UIMAD.WIDE.U32 UR10, UR7, UR40, URZ ;  /* 0x00000028070a72a5 */ /* 0x000fe4000f8e00ff */
[----:B------:R-:W-:Y:S02]  /*5f30*/  USHF.R.U32.HI UR12, URZ, UR57, UR5 ;  /* 0x00000039ff0c7299 */ /* 0x000fe40008011605 */
[----:B------:R-:W-:Y:S01]  /*5f40*/  USEL UR6, UR36, UR6, !UP0 ;  /* 0x0000000624067287 */ /* 0x000fe2000c000000 */
[----:B------:R-:W-:Y:S02]  /*5f50*/  UMOV UR5, UR9 ;  /* 0x0000000900057c82 */ /* 0x000fe40008000000 */
[----:B------:R-:W-:Y:S01]  /*5f60*/  UMOV UR10, UR11 ;  /* 0x0000000b000a7c82 */ /* 0x000fe20008000000 */
[----:B------:R-:W-:Y:S02]  /*5f70*/  @UP2 USHF.R.U32.HI UR4, URZ, UR41, UR5 ;  /* 0x00000029ff042299 */ /* 0x000fe40008011605 */
[----:B------:R-:W-:Y:S02]  /*5f80*/  @UP2 USHF.R.U32.HI UR7, URZ, UR41, UR10 ;  /* 0x00000029ff072299 */ /* 0x000fe4000801160a */
[----:B------:R-:W-:Y:S02]  /*5f90*/  UIMAD UR4, UR39, UR4, URZ ;  /* 0x00000004270472a4 */ /* 0x000fe4000f8e02ff */
        /* <DEDUP_REMOVED lines=8> */
[----:B------:R-:W-:Y:S02]  /*6020*/  USEL UR11, UR6, UR4, !UP2 ;  /* 0x00000004060b7287 */ /* 0x000fe4000d000000 */
[----:B------:R-:W-:Y:S02]  /*6030*/  UIADD3 UR8, UPT, UPT, -UR5, URZ, URZ ;  /* 0x000000ff05087290 */ /* 0x000fe4000fffe1ff */
[----:B------:R-:W-:Y:S01]  /*6040*/  UIADD3 UR10, UPT, UPT, -UR11, URZ, URZ ;  /* 0x000000ff0b0a7290 */ /* 0x000fe2000fffe1ff */
[----:B------:R-:W-:Y:S01]  /*6050*/  @!UP0 UMOV UR4, UR9 ;  /* 0x0000000900048c82 */ /* 0x000fe20008000000 */
[----:B------:R-:W-:Y:S02]  /*6060*/  UIADD3 UR9, UPT, UPT, -UR6, URZ, URZ ;  /* 0x000000ff06097290 */ /* 0x000fe4000fffe1ff */
[----:B------:R-:W-:Y:S02]  /*6070*/  @!UP0 USHF.R.U32.HI UR4, URZ, UR41, UR4 ;  /* 0x00000029ff048299 */ /* 0x000fe40008011604 */
[----:B------:R-:W-:Y:S02]  /*6080*/  UIMAD UR10, UR39, UR10, UR6 ;  /* 0x0000000a270a72a4 */ /* 0x000fe4000f8e0206 */
[----:B------:R-:W-:Y:S04]  /*6090*/  @!UP0 USEL UR4, UR5, UR4, !UP2 ;  /* 0x0000000405048287 */ /* 0x000fe8000d000000 */
[----:B------:R-:W-:Y:S02]  /*60a0*/  @!UP0 UIMAD UR10, UR7, UR10, UR4 ;  /* 0x0000000a070a82a4 */ /* 0x000fe4000f8e0204 */
[----:B------:R-:W-:Y:S02]  /*60b0*/  @!UP0 UIADD3 UR11, UPT, UPT, UR11, -UR4, URZ ;  /* 0x800000040b0b8290 */ /* 0x000fe4000fffe0ff */
[----:B------:R-:W-:Y:S02]  /*60c0*/  UIMAD UR7, UR42, UR8, UR37 ;  /* 0x000000082a0772a4 */ /* 0x000fe4000f8e0225 */
[----:B------:R-:W-:Y:S02]  /*60d0*/  @!UP0 UIMAD UR6, UR11, UR39, UR5 ;  /* 0x000000270b0682a4 */ /* 0x000fe4000f8e0205 */
[----:B------:R-:W-:Y:S01]  /*60e0*/  UIMAD UR4, UR58, UR9, UR36 ;  /* 0x000000093a0472a4 */ /* 0x000fe2000f8e0224 */
[----:B------:R-:W-:Y:S02]  /*60f0*/  @!UP0 UMOV UR5, UR10 ;  /* 0x0000000a00058c82 */ /* 0x000fe40008000000 */
[----:B------:R-:W-:Y:S02]  /*6100*/  UIMAD UR37, UR5, UR42, UR7 ;  /* 0x0000002a052572a4 */ /* 0x000fe4000f8e0207 */
[----:B------:R-:W-:Y:S11]  /*6110*/  UIMAD UR36, UR6, UR58, UR4 ;  /* 0x0000003a062472a4 */ /* 0x000ff6000f8e0204 */
[----:B------:R-:W-:Y:S01]  /*6120*/  @!UPT UIADD3 URZ, UPT, UPT, URZ, URZ, URZ ;  /* 0x000000fffffff290 */ /* 0x000fe2000fffe0ff */
.L_x_93:
[----:B------:R-:W-:Y:S01]  /*6130*/  UISETP.NE.AND UP0, UPT, UR38, 0x1, UPT ;  /* 0x000000012600788c */ /* 0x000fe2000bf05270 */
[----:B------:R-:W-:Y:S01]  /*6140*/  LOP3.LUT P0, RZ, R56, 0x3f0, RZ, 0xc0, !PT ;  /* 0x000003f038ff7812 */ /* 0x000fe2000780c0ff */
[----:B------:R-:W-:Y:S01]  /*6150*/  USHF.L.U32 UR50, UR16, 0x6, URZ ;  /* 0x0000000610327899 */ /* 0x000fe200080006ff */
[----:B------:R-:W-:Y:S01]  /*6160*/  BSSY.RECONVERGENT B6, `(.L_x_94) ;  /* 0x0000034000067945 */ /* 0x000fe20003800200 */
[----:B------:R-:W-:Y:S01]  /*6170*/  USHF.L.U32 UR49, UR20, 0x7, URZ ;  /* 0x0000000714317899 */ /* 0x000fe200080006ff */
[----:B------:R-:W-:Y:S06]  /*6180*/  IADD3 R58, PT, PT, R58, 0x1, RZ ;  /* 0x000000013a3a7810 */ /* 0x000fec0007ffe0ff */
[----:B------:R-:W2:Y:S01]  /*6190*/  @!UP0 LDCU.128 UR12, c[0x0][0xb10] ;  /* 0x00016200ff0c87ac */ /* 0x000ea20008000c00 */
[----:B------:R-:W3:Y:S01]  /*61a0*/  @!UP0 LDCU UR5, c[0x0][0xb0c] ;  /* 0x00016180ff0587ac */ /* 0x000ee20008000800 */
[----:B------:R-:W4:Y:S01]  /*61b0*/  @!UP0 LDCU UR10, c[0x0][0xb20] ;  /* 0x00016400ff0a87ac */ /* 0x000f220008000800 */
[----:B--2---:R-:W-:Y:S02]  /*61c0*/  UIMAD.WIDE.U32 UR8, UR37, UR12, URZ ;  /* 0x0000000c250872a5 */ /* 0x004fe4000f8e00ff */
[----:B------:R-:W-:Y:S02]  /*61d0*/  UIMAD.WIDE.U32 UR6, UR36, UR15, URZ ;  /* 0x0000000f240672a5 */ /* 0x000fe4000f8e00ff */
[----:B------:R-:W-:Y:S03]  /*61e0*/  @!UP0 UISETP.NE.AND UP1, UPT, UR14, 0x1, UPT ;  /* 0x000000010e00888c */ /* 0x000fe6000bf25270 */
[----:B------:R-:W-:Y:S01]  /*61f0*/  @!UP0 UMOV UR4, UR9 ;  /* 0x0000000900048c82 */ /* 0x000fe20008000000 */
[----:B---3--:R-:W-:Y:S02]  /*6200*/  @!UP0 UISETP.NE.AND UP2, UPT, UR5, 0x1, UPT ;  /* 0x000000010500888c */ /* 0x008fe4000bf45270 */
[----:B------:R-:W-:Y:S01]  /*6210*/  @!UP0 USHF.R.U32.HI UR4, URZ, UR13, UR4 ;  /* 0x0000000dff048299 */ /* 0x000fe20008011604 */
[----:B------:R-:W-:Y:S02]  /*6220*/  @!UP0 UMOV UR6, UR7 ;  /* 0x0000000700068c82 */ /* 0x000fe40008000000 */
[----:B----4-:R-:W-:Y:S02]  /*6230*/  @!UP0 USHF.R.U32.HI UR6, URZ, UR10, UR6 ;  /* 0x0000000aff068299 */ /* 0x010fe40008011606 */
[----:B------:R-:W-:Y:S02]  /*6240*/  @!UP0 USEL UR7, UR37, UR4, !UP2 ;  /* 0x0000000425078287 */ /* 0x000fe4000d000000 */
[----:B------:R-:W-:Y:S04]  /*6250*/  @!UP0 USEL UR6, UR36, UR6, !UP1 ;  /* 0x0000000624068287 */ /* 0x000fe8000c800000 */
[----:B------:R-:W-:Y:S02]  /*6260*/  @!UP0 UIADD3 UR4, UPT, UPT, -UR7, UR6, URZ ;  /* 0x0000000607048290 */ /* 0x000fe4000fffe1ff */
[----:B------:R-:W-:Y:S02]  /*6270*/  @!UP0 UIADD3 UR6, UPT, UPT, UR7, -UR6, URZ ;  /* 0x8000000607068290 */ /* 0x000fe4000fffe0ff */
[----:B------:R-:W-:Y:S02]  /*6280*/  @!UP0 UIMAD UR37, UR4, UR5, UR37 ;  /* 0x00000005042582a4 */ /* 0x000fe4000f8e0225 */
[----:B------:R-:W-:Y:S01]  /*6290*/  @!UP0 UIMAD UR36, UR6, UR14, UR36 ;  /* 0x0000000e062482a4 */ /* 0x000fe2000f8e0224 */
[----:B------:R-:W-:Y:S11]  /*62a0*/  @!P0 BRA `(.L_x_95) ;  /* 0x00000000007c8947 */ /* 0x000ff60003800000 */
[----:B------:R-:W2:Y:S01]  /*62b0*/  LDCU.64 UR8, c[0x4][0x80] ;  /* 0x01001000ff0877ac */ /* 0x000ea20008000a00 */
[----:B------:R-:W-:Y:S01]  /*62c0*/  MOV R2, 0x0 ;  /* 0x0000000000027802 */ /* 0x000fe20000000f00 */
[----:B------:R-:W-:Y:S02]  /*62d0*/  HFMA2 R12, -RZ, RZ, 0, 5.9604644775390625e-08 ;  /* 0x00000001ff0c7431 */ /* 0x000fe400000001ff */
[----:B------:R-:W-:Y:S01]  /*62e0*/  IMAD.MOV.U32 R8, RZ, RZ, 0x70 ;  /* 0x00000070ff087424 */ /* 0x000fe200078e00ff */
[----:B------:R3:W4:Y:S01]  /*62f0*/  LDC.64 R14, c[0x4][R2] ;  /* 0x01000000020e7b82 */ /* 0x0007220000000a00 */
[----:B------:R-:W1:Y:S01]  /*6300*/  LDCU.64 UR6, c[0x4][0x88] ;  /* 0x01001100ff0677ac */ /* 0x000e620008000a00 */
[----:B------:R-:W-:Y:S01]  /*6310*/  IMAD.MOV.U32 R13, RZ, RZ, RZ ;  /* 0x000000ffff0d7224 */ /* 0x000fe200078e00ff */
[----:B------:R-:W1:Y:S01]  /*6320*/  LDCU.64 UR4, c[0x4][0x8] ;  /* 0x01000100ff0477ac */ /* 0x000e620008000a00 */
[----:B--2---:R-:W-:Y:S01]  /*6330*/  MOV R5, UR9 ;  /* 0x0000000900057c02 */ /* 0x004fe20008000f00 */
[----:B------:R-:W-:Y:S01]  /*6340*/  IMAD.U32 R4, RZ, RZ, UR8 ;  /* 0x00000008ff047e24 */ /* 0x000fe2000f8e00ff */
[----:B-1----:R-:W-:Y:S01]  /*6350*/  MOV R7, UR7 ;  /* 0x0000000700077c02 */ /* 0x002fe20008000f00 */
[----:B------:R-:W-:Y:S01]  /*6360*/  IMAD.U32 R6, RZ, RZ, UR6 ;  /* 0x00000006ff067e24 */ /* 0x000fe2000f8e00ff */
[----:B------:R-:W-:Y:S01]  /*6370*/  MOV R11, UR5 ;  /* 0x00000005000b7c02 */ /* 0x000fe20008000f00 */
[----:B------:R-:W-:Y:S02]  /*6380*/  IMAD.U32 R10, RZ, RZ, UR4 ;  /* 0x00000004ff0a7e24 */ /* 0x000fe4000f8e00ff */
[----:B------:R-:W-:Y:S07]  /*6390*/  LEPC R20, `(.L_x_96) ;  /* 0x000000001014794e */ /* 0x000fee0000000000 */
[----:B---345:R-:W-:Y:S05]  /*63a0*/  CALL.ABS.NOINC R14 ;  /* 0x000000000e007343 */ /* 0x038fea0003c00000 */
.L_x_96:
[----:B------:R-:W1:Y:S01]  /*63b0*/  LDCU.64 UR8, c[0x4][0x80] ;  /* 0x01001000ff0877ac */ /* 0x000e620008000a00 */
[----:B------:R-:W2:Y:S01]  /*63c0*/  LDC.64 R2, c[0x4][R2] ;  /* 0x0100000002027b82 */ /* 0x000ea20000000a00 */
[----:B------:R-:W-:Y:S02]  /*63d0*/  HFMA2 R12, -RZ, RZ, 0, 5.9604644775390625e-08 ;  /* 0x00000001ff0c7431 */ /* 0x000fe400000001ff */
[----:B------:R-:W-:Y:S02]  /*63e0*/  IMAD.MOV.U32 R8, RZ, RZ, 0x70 ;  /* 0x00000070ff087424 */ /* 0x000fe400078e00ff */
[----:B------:R-:W-:Y:S01]  /*63f0*/  IMAD.MOV.U32 R13, RZ, RZ, RZ ;  /* 0x000000ffff0d7224 */ /* 0x000fe200078e00ff */
[----:B------:R-:W3:Y:S01]  /*6400*/  LDCU.64 UR6, c[0x4][0x88] ;  /* 0x01001100ff0677ac */ /* 0x000ee20008000a00 */
[----:B------:R-:W4:Y:S01]  /*6410*/  LDCU.64 UR4, c[0x4][0x8] ;  /* 0x01000100ff0477ac */ /* 0x000f220008000a00 */
[----:B-1----:R-:W-:Y:S02]  /*6420*/  MOV R4, UR8 ;  /* 0x0000000800047c02 */ /* 0x002fe40008000f00 */
[----:B------:R-:W-:Y:S02]  /*6430*/  MOV R5, UR9 ;  /* 0x0000000900057c02 */ /* 0x000fe40008000f00 */
[----:B---3--:R-:W-:Y:S01]  /*6440*/  MOV R7, UR7 ;  /* 0x0000000700077c02 */ /* 0x008fe20008000f00 */
[----:B------:R-:W-:Y:S01]  /*6450*/  IMAD.U32 R6, RZ, RZ, UR6 ;  /* 0x00000006ff067e24 */ /* 0x000fe2000f8e00ff */
[----:B----4-:R-:W-:Y:S01]  /*6460*/  MOV R11, UR5 ;  /* 0x00000005000b7c02 */ /* 0x010fe20008000f00 */
[----:B------:R-:W-:Y:S02]  /*6470*/  IMAD.U32 R10, RZ, RZ, UR4 ;  /* 0x00000004ff0a7e24 */ /* 0x000fe4000f8e00ff */
[----:B------:R-:W-:Y:S07]  /*6480*/  LEPC R20, `(.L_x_95) ;  /* 0x000000001014794e */ /* 0x000fee0000000000 */
[----:B--2---:R-:W-:Y:S05]  /*6490*/  CALL.ABS.NOINC R2 ;  /* 0x0000000002007343 */ /* 0x004fea0003c00000 */
.L_x_95:
[----:B------:R-:W-:Y:S05]  /*64a0*/  BSYNC.RECONVERGENT B6 ;  /* 0x0000000000067941 */ /* 0x000fea0003800200 */
.L_x_94:
[----:B------:R-:W-:Y:S01]  /*64b0*/  R2UR UR5, R66 ;  /* 0x00000000420572ca */ /* 0x000fe200000e0000 */
[----:B------:R-:W-:Y:S01]  /*64c0*/  UISETP.NE.AND UP2, UPT, UR63, URZ, UPT ;  /* 0x000000ff3f00728c */ /* 0x000fe2000bf45270 */
[----:B------:R-:W-:Y:S02]  /*64d0*/  R2UR UR4, R65 ;  /* 0x00000000410472ca */ /* 0x000fe400000e0000 */
[----:B------:R-:W-:Y:S02]  /*64e0*/  ISETP.NE.U32.AND P4, PT, R50, RZ, PT ;  /* 0x000000ff3200720c */ /* 0x000fe40003f85070 */
[----:B------:R-:W-:Y:S02]  /*64f0*/  ISETP.NE.U32.AND P2, PT, RZ, UR52, PT ;  /* 0x00000034ff007c0c */ /* 0x000fe4000bf45070 */
[----:B------:R-:W-:Y:S02]  /*6500*/  PLOP3.LUT P1, PT, PT, PT, UP2, 0x80, 0x8 ;  /* 0x000000000008781c */ /* 0x000fe40003f2f028 */
[----:B------:R-:W-:Y:S02]  /*6510*/  ISETP.NE.AND.EX P4, PT, R51, RZ, PT, P4 ;  /* 0x000000ff3300720c */ /* 0x000fe40003f85340 */
[----:B------:R-:W-:Y:S01]  /*6520*/  ISETP.NE.AND.EX P2, PT, RZ, UR53, PT, P2 ;  /* 0x00000035ff007c0c */ /* 0x000fe2000bf45320 */
[----:B------:R-:W-:Y:S04]  /*6530*/  UISETP.NE.U32.AND UP0, UPT, UR5, URZ, UPT ;  /* 0x000000ff0500728c */ /* 0x000fe8000bf05070 */
[----:B------:R-:W-:Y:S02]  /*6540*/  UISETP.NE.AND.EX UP1, UPT, UR4, URZ, UPT, UP0 ;  /* 0x000000ff0400728c */ /* 0x000fe4000bf25300 */
[----:B------:R-:W-:Y:S02]  /*6550*/  UPLOP3.LUT UP0, UPT, UPT, UPT, UPT, 0x40, 0x4 ;  /* 0x000000000004789c */ /* 0x000fe40003f0e870 */
[----:B------:R-:W-:Y:S06]  /*6560*/  @UP2 UPLOP3.LUT UP0, UPT, UPT, UPT, UP1, 0x80, 0x8 ;  /* 0x000000000008289c */ /* 0x000fec0003f0f010 */
[----:B------:R-:W-:Y:S01]  /*6570*/  PLOP3.LUT P0, PT, PT, PT, UP0, 0x80, 0x8 ;  /* 0x000000000008781c */ /* 0x000fe20003f0f008 */
[----:B------:R-:W-:Y:S01]  /*6580*/  @!UPT UIADD3 URZ, UPT, UPT, URZ, URZ, URZ ;  /* 0x000000fffffff290 */ /* 0x000fe2000fffe0ff */
[----:B------:R-:W-:Y:S11]  /*6590*/  BRA.U !UP1, `(.L_x_97) ;  /* 0x0000000109407547 */ /* 0x000ff6000b800000 */
[----:B------:R-:W-:Y:S01]  /*65a0*/  UISETP.NE.U32.AND UP0, UPT, UR52, URZ, UPT ;  /* 0x000000ff3400728c */ /* 0x000fe2000bf05070 */
[----:B------:R-:W-:Y:S01]  /*65b0*/  R2UR UR6, R66 ;  /* 0x00000000420672ca */ /* 0x000fe200000e0000 */
[----:B------:R-:W2:Y:S01]  /*65c0*/  LDCU.64 UR8, c[0x0][0x358] ;  /* 0x00006b00ff0877ac */ /* 0x000ea20008000a00 */
[----:B------:R-:W-:Y:S02]  /*65d0*/  HFMA2 R52, -RZ, RZ, 0, 5.9604644775390625e-08 ;  /* 0x00000001ff347431 */ /* 0x000fe400000001ff */
[----:B-1----:R-:W-:Y:S01]  /*65e0*/  IMAD.MOV.U32 R0, RZ, RZ, 0x1 ;  /* 0x00000001ff007424 */ /* 0x002fe200078e00ff */
[----:B------:R-:W-:Y:S06]  /*65f0*/  UISETP.NE.AND.EX UP0, UPT, UR53, URZ, UPT, UP0 ;  /* 0x000000ff3500728c */ /* 0x000fec000bf05300 */
[----:B------:R-:W-:Y:S05]  /*6600*/  PLOP3.LUT P3, PT, PT, PT, UP0, 0x80, 0x8 ;  /* 0x000000000008781c */ /* 0x000fea0003f6f008 */
[----:B------:R-:W1:Y:S01]  /*6610*/  @UP0 LDCU.64 UR4, c[0x0][0x888] ;  /* 0x00011100ff0407ac */ /* 0x000e620008000a00 */
[----:B------:R-:W-:Y:S07]  /*6620*/  @UP0 UIMAD UR6, UR60, UR6, URZ ;  /* 0x000000063c0602a4 */ /* 0x000fee000f8e02ff */
[----:B------:R-:W-:Y:S01]  /*6630*/  @!P3 PRMT R52, R0, 0x7610, R52 ;  /* 0x000076100034b816 */ /* 0x000fe20000000034 */
[----:B-1----:R-:W-:Y:S06]  /*6640*/  @UP0 UIMAD.WIDE UR4, UR6, 0x4, UR4 ;  /* 0x00000004060408a5 */ /* 0x002fec000f8e0204 */
[----:B------:R-:W-:Y:S02]  /*6650*/  IMAD.U32 R2, RZ, RZ, UR4 ;  /* 0x00000004ff027e24 */ /* 0x000fe4000f8e00ff */
[----:B------:R-:W-:Y:S03]  /*6660*/  IMAD.U32 R3, RZ, RZ, UR5 ;  /* 0x00000005ff037e24 */ /* 0x000fe6000f8e00ff */
[----:B------:R-:W1:Y:S02]  /*6670*/  @!UP0 LDCU UR4, c[0x0][0x880] ;  /* 0x00011000ff0487ac */ /* 0x000e640008000800 */
[----:B--2--5:R2:W5:Y:S02]  /*6680*/  @P3 LDG.E R27, desc[UR8][R2.64] ;  /* 0x00000008021b3981 */ /* 0x024564000c1e1900 */
[----:B-12---:R-:W-:Y:S02]  /*6690*/  @!P3 MOV R27, UR4 ;  /* 0x00000004001bbc02 */ /* 0x006fe40008000f00 */
.L_x_97:
[----:B------:R-:W-:Y:S05]  /*66a0*/  @!P4 BRA `(.L_x_98) ;  /* 0x000000000024c947 */ /* 0x000fea0003800000 */
[----:B------:R-:W-:Y:S01]  /*66b0*/  ISETP.NE.U32.AND P3, PT, R48, RZ, PT ;  /* 0x000000ff3000720c */ /* 0x000fe20003f65070 */
[----:B------:R-:W2:Y:S03]  /*66c0*/  LDCU.64 UR4, c[0x0][0x358] ;  /* 0x00006b00ff0477ac */ /* 0x000ea60008000a00 */
[----:B------:R-:W-:Y:S11]  /*66d0*/  ISETP.NE.AND.EX P3, PT, R49, RZ, PT, P3 ;  /* 0x000000ff3100720c */ /* 0x000ff60003f65330 */
[----:B------:R-:W-:Y:S02]  /*66e0*/  @!UPT UIADD3 URZ, UPT, UPT, URZ, URZ, URZ ;  /* 0x000000fffffff290 */ /* 0x000fe4000fffe0ff */
[----:B------:R-:W3:Y:S01]  /*66f0*/  @P3 LDC.64 R2, c[0x0][0x8a8] ;  /* 0x00022a00ff023b82 */ /* 0x000ee20000000a00 */
[----:B-1----:R-:W-:Y:S04]  /*6700*/  @P3 IMAD R0, R50, UR60, RZ ;  /* 0x0000003c32003c24 */ /* 0x002fe8000f8e02ff */
[----:B---3--:R-:W-:Y:S05]  /*6710*/  @P3 IMAD.WIDE R2, R0, 0x4, R2 ;  /* 0x0000000400023825 */ /* 0x008fea00078e0202 */
[----:B--2--5:R2:W5:Y:S02]  /*6720*/  @P3 LDG.E R24, desc[UR4][R2.64] ;  /* 0x0000000402183981 */ /* 0x024564000c1e1900 */
[----:B--2---:R-:W3:Y:S02]  /*6730*/  @!P3 LDC R24, c[0x0][0x8a0] ;  /* 0x00022800ff18bb82 */ /* 0x004ee40000000800 */
.L_x_98:
[----:B-----5:R-:W-:Y:S01]  /*6740*/  FSETP.NEU.AND P3, PT, R27, RZ, PT ;  /* 0x000000ff1b00720b */ /* 0x020fe20003f6d000 */
[----:B------:R-:W-:Y:S01]  /*6750*/  IMAD.SHL.U32 R75, R26, 0x4, RZ ;  /* 0x000000041a4b7824 */ /* 0x000fe200078e00ff */
[----:B------:R-:W-:Y:S01]  /*6760*/  SEL R4, RZ, 0xffffffff, P2 ;  /* 0xffffffffff047807 */ /* 0x000fe20001000000 */
[----:B------:R-:W-:Y:S01]  /*6770*/  BSSY B1, `(.L_x_99) ;  /* 0x0000044000017945 */ /* 0x000fe20003800000 */
[----:B------:R-:W-:Y:S01]  /*6780*/  @P1 LOP3.LUT P2, RZ, R52, 0xff, RZ, 0xc0, !PT ;  /* 0x000000ff34ff1812 */ /* 0x000fe2000784c0ff */
[----:B------:R-:W-:Y:S01]  /*6790*/  VIADD R70, R75, UR43 ;  /* 0x0000002b4b467c36 */ /* 0x000fe20008000000 */
[----:B-1----:R-:W-:Y:S01]  /*67a0*/  @P1 SEL R0, RZ, 0xffffffff, P3 ;  /* 0xffffffffff001807 */ /* 0x002fe20001800000 */
[----:B------:R-:W-:Y:S01]  /*67b0*/  IMAD.MOV.U32 R76, RZ, RZ, 0x1 ;  /* 0x00000001ff4c7424 */ /* 0x000fe200078e00ff */
[----:B------:R-:W-:Y:S01]  /*67c0*/  LOP3.LUT R61, R61, 0x1, RZ, 0x3c, !PT ;  /* 0x000000013d3d7812 */ /* 0x000fe200078e3cff */
[----:B------:R-:W-:Y:S01]  /*67d0*/  IMAD.MOV.U32 R74, RZ, RZ, RZ ;  /* 0x000000ffff4a7224 */ /* 0x000fe200078e00ff */
[----:B------:R-:W-:Y:S02]  /*67e0*/  @P0 SEL R0, R4, R0, !P2 ;  /* 0x0000000004000207 */ /* 0x000fe40005000000 */
[----:B------:R-:W-:Y:S02]  /*67f0*/  CS2R R46, SRZ ;  /* 0x00000000002e7805 */ /* 0x000fe4000001ff00 */
[----:B------:R-:W-:Y:S02]  /*6800*/  LEA R72, R22, UR43, 0x3 ;  /* 0x0000002b16487c11 */ /* 0x000fe4000f8e18ff */
[----:B------:R-:W-:Y:S02]  /*6810*/  CS2R R44, SRZ ;  /* 0x00000000002c7805 */ /* 0x000fe4000001ff00 */
[----:B------:R-:W-:Y:S02]  /*6820*/  @P1 LOP3.LUT R0, R0, 0x1, RZ, 0xc0, !PT ;  /* 0x0000000100001812 */ /* 0x000fe400078ec0ff */
[----:B------:R-:W-:Y:S02]  /*6830*/  CS2R R42, SRZ ;  /* 0x00000000002a7805 */ /* 0x000fe4000001ff00 */
[----:B------:R-:W-:Y:S02]  /*6840*/  SHF.L.U32 R2, R60, 0x1f, RZ ;  /* 0x0000001f3c027819 */ /* 0x000fe400000006ff */
[----:B------:R-:W-:Y:S02]  /*6850*/  CS2R R40, SRZ ;  /* 0x0000000000287805 */ /* 0x000fe4000001ff00 */
[----:B------:R-:W-:Y:S02]  /*6860*/  ISETP.NE.U32.OR P6, PT, R0, 0x1, !P1 ;  /* 0x000000010000780c */ /* 0x000fe40004fc5470 */
[----:B------:R-:W-:Y:S02]  /*6870*/  CS2R R38, SRZ ;  /* 0x0000000000267805 */ /* 0x000fe4000001ff00 */
[----:B------:R-:W-:Y:S02]  /*6880*/  PLOP3.LUT P2, PT, PT, PT, UP1, 0x80, 0x8 ;  /* 0x000000000008781c */ /* 0x000fe40003f4f018 */
[----:B------:R-:W-:Y:S02]  /*6890*/  CS2R R36, SRZ ;  /* 0x0000000000247805 */ /* 0x000fe4000001ff00 */
[----:B------:R-:W-:Y:S02]  /*68a0*/  LEA.HI R25, R22, R22, RZ, 0x1 ;  /* 0x0000001616197211 */ /* 0x000fe400078f08ff */
[----:B------:R-:W-:Y:S02]  /*68b0*/  CS2R R34, SRZ ;  /* 0x0000000000227805 */ /* 0x000fe4000001ff00 */
[----:B------:R-:W-:Y:S02]  /*68c0*/  LOP3.LUT P4, R57, R52, 0xff, RZ, 0xc0, !PT ;  /* 0x000000ff34397812 */ /* 0x000fe4000788c0ff */
[----:B------:R-:W-:Y:S02]  /*68d0*/  CS2R R32, SRZ ;  /* 0x0000000000207805 */ /* 0x000fe4000001ff00 */
[----:B------:R-:W-:Y:S01]  /*68e0*/  SEL R3, RZ, 0xffffffff, P3 ;  /* 0xffffffffff037807 */ /* 0x000fe20001800000 */
[----:B------:R-:W-:Y:S01]  /*68f0*/  VIADD R69, R70, 0x400 ;  /* 0x0000040046457836 */ /* 0x000fe20000000000 */
[----:B------:R-:W-:Y:S01]  /*6900*/  P2R R67, PR, RZ, 0x40 ;  /* 0x00000040ff437803 */ /* 0x000fe20000000000 */
[----:B------:R-:W-:Y:S01]  /*6910*/  IMAD.IADD R68, R62, 0x1, R70 ;  /* 0x000000013e447824 */ /* 0x000fe200078e0246 */
[----:B------:R-:W-:Y:S02]  /*6920*/  @P6 SHF.L.U32 R0, R61, 0x1f, RZ ;  /* 0x0000001f3d006819 */ /* 0x000fe400000006ff */
[----:B------:R-:W-:Y:S02]  /*6930*/  @P2 SEL R3, R4, R3, !P4 ;  /* 0x0000000304032207 */ /* 0x000fe40006000000 */
[----:B------:R1:W2:Y:S02]  /*6940*/  @P6 SYNCS.PHASECHK.TRANS64.TRYWAIT P1, [UR43+0x20], R0 ;  /* 0x00002000ff0065a7 */ /* 0x0002a4000802112b */
[----:B------:R-:W-:Y:S04]  /*6950*/  LOP3.LUT R3, R3, 0x1, RZ, 0xc0, !PT ;  /* 0x0000000103037812 */ /* 0x000fe800078ec0ff */
[----:B------:R-:W-:Y:S04]  /*6960*/  ISETP.NE.U32.AND P5, PT, R3, 0x1, PT ;  /* 0x000000010300780c */ /* 0x000fe80003fa5070 */
[----:B------:R-:W-:Y:S01]  /*6970*/  P2R R77, PR, RZ, 0x20 ;  /* 0x00000020ff4d7803 */ /* 0x000fe20000000000 */
[----:B------:R4:W3:Y:S01]  /*6980*/  SYNCS.PHASECHK.TRANS64.TRYWAIT P0, [R72+URZ+0x90], R2 ;  /* 0x00009002480075a7 */ /* 0x0008e200080011ff */
[C---:B-1----:R-:W-:Y:S01]  /*6990*/  IMAD.SHL.U32 R0, R25.reuse, 0x40, RZ ;  /* 0x0000004019007824 */ /* 0x042fe200078e00ff */
[----:B------:R-:W-:Y:S04]  /*69a0*/  LOP3.LUT R25, R25, 0xffe, RZ, 0xc0, !PT ;  /* 0x00000ffe19197812 */ /* 0x000fe800078ec0ff */
[----:B------:R-:W-:Y:S01]  /*69b0*/  LOP3.LUT R0, R0, 0xffffff80, RZ, 0xc0, !PT ;  /* 0xffffff8000007812 */ /* 0x000fe200078ec0ff */
[----:B------:R-:W-:Y:S04]  /*69c0*/  IMAD.IADD R25, R22, 0x1, -R25 ;  /* 0x0000000116197824 */ /* 0x000fe800078e0a19 */
[----:B------:R-:W-:Y:S04]  /*69d0*/  IMAD.IADD R0, R23, 0x1, R0 ;  /* 0x0000000117007824 */ /* 0x000fe800078e0200 */
[----:B------:R-:W-:Y:S01]  /*69e0*/  IMAD R25, R25, 0x100000, R0 ;  /* 0x0010000019197824 */ /* 0x000fe200078e0200 */
[----:B--2---:R-:W-:Y:S01]  /*69f0*/  @P6 SEL R76, RZ, 0x1, !P1 ;  /* 0x00000001ff4c6807 */ /* 0x004fe20004800000 */
[----:B----4-:R-:W-:Y:S06]  /*6a00*/  @!P6 BRA `(.L_x_100) ;  /* 0x000000000068e947 */ /* 0x010fec0003800000 */
[C---:B------:R-:W-:Y:S01]  /*6a10*/  @P5 IMAD R5, R63.reuse, 0x4, R69 ;  /* 0x000000043f055824 */ /* 0x040fe200078e0245 */
[----:B------:R-:W-:Y:S01]  /*6a20*/  ISETP.NE.AND P1, PT, R76, RZ, PT ;  /* 0x000000ff4c00720c */ /* 0x000fe20003f25270 */
[----:B------:R-:W-:Y:S01]  /*6a30*/  @P5 IMAD R4, R63, 0x4, R70 ;  /* 0x000000043f045824 */ /* 0x000fe200078e0246 */
[----:B------:R-:W-:Y:S01]  /*6a40*/  BSSY B0, `(.L_x_101) ;  /* 0x000000e000007945 */ /* 0x000fe20003800000 */
[----:B------:R-:W-:Y:S01]  /*6a50*/  IMAD.MOV.U32 R46, RZ, RZ, RZ ;  /* 0x000000ffff2e7224 */ /* 0x000fe200078e00ff */
[----:B------:R-:W-:Y:S01]  /*6a60*/  CS2R R42, SRZ ;  /* 0x00000000002a7805 */ /* 0x000fe2000001ff00 */
[----:B------:R-:W-:Y:S01]  /*6a70*/  @P5 IMAD.IADD R5, R62, 0x1, R5 ;  /* 0x000000013e055824 */ /* 0x000fe200078e0205 */
[----:B------:R-:W-:Y:S02]  /*6a80*/  CS2R R40, SRZ ;  /* 0x0000000000287805 */ /* 0x000fe4000001ff00 */
[----:B------:R-:W-:Y:S02]  /*6a90*/  CS2R R44, SRZ ;  /* 0x00000000002c7805 */ /* 0x000fe4000001ff00 */
[----:B------:R-:W-:Y:S02]  /*6aa0*/  CS2R R34, SRZ ;  /* 0x0000000000227805 */ /* 0x000fe4000001ff00 */
[----:B------:R-:W-:Y:S02]  /*6ab0*/  CS2R R32, SRZ ;  /* 0x0000000000207805 */ /* 0x000fe4000001ff00 */
[----:B------:R-:W-:Y:S02]  /*6ac0*/  CS2R R38, SRZ ;  /* 0x0000000000267805 */ /* 0x000fe4000001ff00 */
[----:B------:R-:W-:Y:S01]  /*6ad0*/  CS2R R36, SRZ ;  /* 0x0000000000247805 */ /* 0x000fe2000001ff00 */
[----:B------:R-:W-:Y:S06]  /*6ae0*/  @P1 BRA `(.L_x_102) ;  /* 0x00000000000c1947 */ /* 0x000fec0003800000 */
[----:B------:R-:W-:Y:S04]  /*6af0*/  SHF.L.U32 R3, R61, 0x1f, RZ ;  /* 0x0000001f3d037819 */ /* 0x000fe800000006ff */
[----:B------:R-:W1:Y:S02]  /*6b00*/  SYNCS.PHASECHK.TRANS64.TRYWAIT P1, [UR43+0x20], R3 ;  /* 0x00002003ff0075a7 */ /* 0x000e64000802112b */
[----:B-1----:R-:W-:Y:S05]  /*6b10*/  @!P1 BRA `(.L_x_103) ;  /* 0x0000002800709947 */ /* 0x002fea0003800000 */
.L_x_102:
[----:B------:R-:W-:Y:S05]  /*6b20*/  BSYNC B0 ;  /* 0x0000000000007941 */ /* 0x000fea0003800000 */
.L_x_101:
[----:B------:R-:W-:Y:S01]  /*6b30*/  ISETP.NE.AND P1, PT, R77, RZ, PT ;  /* 0x000000ff4d00720c */ /* 0x000fe20003f25270 */
[----:B------:R-:W-:Y:S11]  /*6b40*/  HFMA2 R74, -RZ, RZ, 0, 5.9604644775390625e-08 ;  /* 0x00000001ff4a7431 */ /* 0x000ff600000001ff */
[----:B------:R-:W-:Y:S01]  /*6b50*/  @!UPT UIADD3 URZ, UPT, UPT, URZ, URZ, URZ ;  /* 0x000000fffffff290 */ /* 0x000fe2000fffe0ff */
[----:B------:R-:W-:Y:S05]  /*6b60*/  @P1 WARPSYNC.ALL ;  /* 0x0000000000001948 */ /* 0x000fea0003800000 */
[----:B------:R2:W4:Y:S04]  /*6b70*/  @P1 LDSM.16.M88.4 R40, [R4+0x400] ;  /* 0x000400000428183b */ /* 0x0005280000000200 */
[----:B------:R2:W1:Y:S04]  /*6b80*/  @P1 LDSM.16.M88.4 R44, [R5] ;  /* 0x00000000052c183b */ /* 0x0004680000000200 */
[----:B------:R2:W1:Y:S04]  /*6b90*/  @P1 LDSM.16.M88.4 R32, [R75+UR43+0x400] ;  /* 0x0004002b4b20183b */ /* 0x0004680008000200 */
[----:B------:R2:W1:Y:S02]  /*6ba0*/  @P1 LDSM.16.M88.4 R36, [R68+0x400] ;  /* 0x000400004424183b */ /* 0x0004640000000200 */
.L_x_100:
[----:B------:R-:W-:Y:S05]  /*6bb0*/  BSYNC B1 ;  /* 0x0000000000017941 */ /* 0x000fea0003800000 */
.L_x_99:
[----:B-1----:R-:W-:Y:S04]  /*6bc0*/  SHF.R.U32.HI R0, RZ, 0x15, R25 ;  /* 0x00000015ff007819 */ /* 0x002fe80000011619 */
[----:B------:R-:W-:Y:S01]  /*6bd0*/  LOP3.LUT P1, RZ, R0, 0x3, R53, 0x48, !PT ;  /* 0x0000000300ff7812 */ /* 0x000fe20007824835 */
[----:B------:R-:W-:Y:S01]  /*6be0*/  @!UPT UIADD3 URZ, UPT, UPT, URZ, URZ, URZ ;  /* 0x000000fffffff290 */ /* 0x000fe2000fffe0ff */
[----:B---3--:R-:W-:Y:S11]  /*6bf0*/  @P0 BRA `(.L_x_104) ;  /* 0x0000000000080947 */ /* 0x008ff60003800000 */
[----:B------:R-:W1:Y:S02]  /*6c00*/  SYNCS.PHASECHK.TRANS64.TRYWAIT P0, [R72+URZ+0x90], R2 ;  /* 0x00009002480075a7 */ /* 0x000e6400080011ff */
[----:B-1----:R-:W-:Y:S05]  /*6c10*/  @!P0 BRA `(.L_x_105) ;  /* 0x0000002800488947 */ /* 0x002fea0003800000 */
.L_x_104:
[----:B------:R-:W-:Y:S05]  /*6c20*/  @!P1 BRA `(.L_x_106) ;  /* 0x0000000000409947 */ /* 0x000fea0003800000 */
[----:B------:R-:W2:Y:S01]  /*6c30*/  LDCU.64 UR8, c[0x4][0x70] ;  /* 0x01000e00ff0877ac */ /* 0x000ea20008000a00 */
[----:B------:R-:W-:Y:S01]  /*6c40*/  MOV R3, 0x0 ;  /* 0x0000000000037802 */ /* 0x000fe20000000f00 */
[----:B------:R-:W-:Y:S02]  /*6c50*/  HFMA2 R12, -RZ, RZ, 0, 5.9604644775390625e-08 ;  /* 0x00000001ff0c7431 */ /* 0x000fe400000001ff */
[----:B------:R-:W-:Y:S02]  /*6c60*/  IMAD.MOV.U32 R8, RZ, RZ, 0x192 ;  /* 0x00000192ff087424 */ /* 0x000fe400078e00ff */
[----:B------:R-:W-:Y:S01]  /*6c70*/  IMAD.MOV.U32 R13, RZ, RZ, RZ ;  /* 0x000000ffff0d7224 */ /* 0x000fe200078e00ff */
[----:B------:R-:W3:Y:S01]  /*6c80*/  LDCU.64 UR6, c[0x4][0x78] ;  /* 0x01000f00ff0677ac */ /* 0x000ee20008000a00 */
[----:B-1----:R-:W1:Y:S01]  /*6c90*/  LDC.64 R2, c[0x4][R3] ;  /* 0x0100000003027b82 */ /* 0x002e620000000a00 */
[----:B------:R-:W5:Y:S01]  /*6ca0*/  LDCU.64 UR4, c[0x4][0x10] ;  /* 0x01000200ff0477ac */ /* 0x000f620008000a00 */
[----:B--2---:R-:W-:Y:S01]  /*6cb0*/  MOV R5, UR9 ;  /* 0x0000000900057c02 */ /* 0x004fe20008000f00 */
[----:B------:R-:W-:Y:S01]  /*6cc0*/  IMAD.U32 R4, RZ, RZ, UR8 ;  /* 0x00000008ff047e24 */ /* 0x000fe2000f8e00ff */
[----:B---3--:R-:W-:Y:S01]  /*6cd0*/  MOV R7, UR7 ;  /* 0x0000000700077c02 */ /* 0x008fe20008000f00 */
[----:B------:R-:W-:Y:S01]  /*6ce0*/  IMAD.U32 R6, RZ, RZ, UR6 ;  /* 0x00000006ff067e24 */ /* 0x000fe2000f8e00ff */
[----:B-----5:R-:W-:Y:S01]  /*6cf0*/  MOV R11, UR5 ;  /* 0x00000005000b7c02 */ /* 0x020fe20008000f00 */
[----:B------:R-:W-:Y:S02]  /*6d00*/  IMAD.U32 R10, RZ, RZ, UR4 ;  /* 0x00000004ff0a7e24 */ /* 0x000fe4000f8e00ff */
[----:B------:R-:W-:Y:S07]  /*6d10*/  LEPC R20, `(.L_x_106) ;  /* 0x000000001014794e */ /* 0x000fee0000000000 */
[----:B-1--4-:R-:W-:Y:S05]  /*6d20*/  CALL.ABS.NOINC R2 ;  /* 0x0000000002007343 */ /* 0x012fea0003c00000 */
.L_x_106:
[----:B------:R-:W-:Y:S05]  /*6d30*/  WARPSYNC.ALL ;  /* 0x0000000000007948 */ /* 0x000fea0003800000 */
[----:B------:R-:W-:Y:S01]  /*6d40*/  R2UR UR4, R25 ;  /* 0x00000000190472ca */ /* 0x000fe200000e0000 */
[----:B------:R-:W-:Y:S01]  /*6d50*/  BSSY.RECONVERGENT B0, `(.L_x_107) ;  /* 0x000003c000007945 */ /* 0x000fe20003800200 */
[----:B------:R-:W-:Y:S02]  /*6d60*/  SHF.L.U32 R73, R63, 0x2, RZ ;  /* 0x000000023f497819 */ /* 0x000fe400000006ff */
[----:B------:R-:W-:Y:S02]  /*6d70*/  ISETP.NE.AND P0, PT, R64, RZ, PT ;  /* 0x000000ff4000720c */ /* 0x000fe40003f05270 */
[----:B------:R-:W-:Y:S04]  /*6d80*/  IADD3 R69, PT, PT, R69, R73, RZ ;  /* 0x0000004945457210 */ /* 0x000fe80007ffe0ff */
[----:B------:R-:W-:Y:S03]  /*6d90*/  IADD3 R71, PT, PT, R62, R69, RZ ;  /* 0x000000453e477210 */ /* 0x000fe60007ffe0ff */
[----:B--2---:R-:W2:Y:S02]  /*6da0*/  LDTM.16dp128bit.x8 R4, tmem[UR4] ;  /* 0x00000004000479ee */ /* 0x004ea40008180000 */
[C---:B--2---:R-:W-:Y:S01]  /*6db0*/  FMUL R0, R24.reuse, R4 ;  /* 0x0000000418007220 */ /* 0x044fe20000400000 */
[C---:B-1----:R-:W-:Y:S01]  /*6dc0*/  FMUL R2, R24.reuse, R5 ;  /* 0x0000000518027220 */ /* 0x042fe20000400000 */
[C---:B------:R-:W-:Y:S01]  /*6dd0*/  FMUL R3, R24.reuse, R6 ;  /* 0x0000000618037220 */ /* 0x040fe20000400000 */
[C---:B------:R-:W-:Y:S01]  /*6de0*/  FMUL R7, R24.reuse, R7 ;  /* 0x0000000718077220 */ /* 0x040fe20000400000 */
[C---:B------:R-:W-:Y:S01]  /*6df0*/  FFMA R28, R27.reuse, R32, R0 ;  /* 0x000000201b1c7223 */ /* 0x040fe20000000000 */
        /* <DEDUP_REMOVED lines=10> */
[----:B------:R1:W-:Y:S01]  /*6ea0*/  STSM.16.M88.4 [R70+0x400], R28 ;  /* 0x0004001c46007844 */ /* 0x0003e20000000200 */
[C---:B------:R-:W-:Y:S01]  /*6eb0*/  FMUL R9, R24.reuse, R13 ;  /* 0x0000000d18097220 */ /* 0x040fe20000400000 */
[C---:B------:R-:W-:Y:S01]  /*6ec0*/  FFMA R6, R27.reuse, R38, R6 ;  /* 0x000000261b067223 */ /* 0x040fe20000000006 */
[C---:B------:R-:W-:Y:S01]  /*6ed0*/  FMUL R10, R24.reuse, R14 ;  /* 0x0000000e180a7220 */ /* 0x040fe20000400000 */
[C---:B------:R-:W-:Y:S01]  /*6ee0*/  FFMA R7, R27.reuse, R39, R11 ;  /* 0x000000271b077223 */ /* 0x040fe2000000000b */
[C---:B------:R-:W-:Y:S01]  /*6ef0*/  FMUL R15, R24.reuse, R15 ;  /* 0x0000000f180f7220 */ /* 0x040fe20000400000 */
[C---:B----4-:R-:W-:Y:S01]  /*6f00*/  FFMA R8, R27.reuse, R40, R8 ;  /* 0x000000281b087223 */ /* 0x050fe20000000008 */
[C---:B------:R-:W-:Y:S01]  /*6f10*/  FMUL R12, R24.reuse, R16 ;  /* 0x00000010180c7220 */ /* 0x040fe20000400000 */
[C---:B------:R-:W-:Y:S01]  /*6f20*/  FFMA R9, R27.reuse, R41, R9 ;  /* 0x000000291b097223 */ /* 0x040fe20000000009 */
[----:B------:R1:W-:Y:S01]  /*6f30*/  STSM.16.M88.4 [R68+0x400], R4 ;  /* 0x0004000444007844 */ /* 0x0003e20000000200 */
[C---:B------:R-:W-:Y:S01]  /*6f40*/  FMUL R13, R24.reuse, R17 ;  /* 0x00000011180d7220 */ /* 0x040fe20000400000 */
[C---:B------:R-:W-:Y:S01]  /*6f50*/  FFMA R10, R27.reuse, R42, R10 ;  /* 0x0000002a1b0a7223 */ /* 0x040fe2000000000a */
[C---:B------:R-:W-:Y:S01]  /*6f60*/  FMUL R14, R24.reuse, R18 ;  /* 0x00000012180e7220 */ /* 0x040fe20000400000 */
[C---:B------:R-:W-:Y:S01]  /*6f70*/  FFMA R11, R27.reuse, R43, R15 ;  /* 0x0000002b1b0b7223 */ /* 0x040fe2000000000f */
[----:B------:R-:W-:Y:S01]  /*6f80*/  FMUL R19, R24, R19 ;  /* 0x0000001318137220 */ /* 0x000fe20000400000 */
[C---:B------:R-:W-:Y:S01]  /*6f90*/  FFMA R12, R27.reuse, R44, R12 ;  /* 0x0000002c1b0c7223 */ /* 0x040fe2000000000c */
[C---:B------:R-:W-:Y:S01]  /*6fa0*/  FFMA R13, R27.reuse, R45, R13 ;  /* 0x0000002d1b0d7223 */ /* 0x040fe2000000000d */
[C---:B------:R-:W-:Y:S01]  /*6fb0*/  FFMA R14, R27.reuse, R46, R14 ;  /* 0x0000002e1b0e7223 */ /* 0x040fe2000000000e */
[----:B------:R1:W-:Y:S01]  /*6fc0*/  STSM.16.M88.4 [R69], R8 ;  /* 0x0000000845007844 */ /* 0x0003e20000000200 */
[----:B------:R-:W-:Y:S05]  /*6fd0*/  FFMA R15, R27, R47, R19 ;  /* 0x0000002f1b0f7223 */ /* 0x000fea0000000013 */
[----:B------:R1:W-:Y:S01]  /*6fe0*/  STSM.16.M88.4 [R71], R12 ;  /* 0x0000000c47007844 */ /* 0x0003e20000000200 */
[----:B------:R-:W-:Y:S01]  /*6ff0*/  @!PT LDS RZ, [RZ] ;  /* 0x00000000fffff984 */ /* 0x000fe20000000800 */
[----:B------:R-:W-:Y:S01]  /*7000*/  @!PT LDS RZ, [RZ] ;  /* 0x00000000fffff984 */ /* 0x000fe20000000800 */
[----:B------:R-:W-:Y:S01]  /*7010*/  @!PT LDS RZ, [RZ] ;  /* 0x00000000fffff984 */ /* 0x000fe20000000800 */
[----:B------:R-:W-:Y:S01]  /*7020*/  @!PT LDS RZ, [RZ] ;  /* 0x00000000fffff984 */ /* 0x000fe20000000800 */
[----:B------:R2:W-:Y:S06]  /*7030*/  MEMBAR.ALL.CTA ;  /* 0x0000000000007992 */ /* 0x0005ec0000008000 */
[----:B--2---:R-:W2:Y:S02]  /*7040*/  FENCE.VIEW.ASYNC.S ;  /* 0x00000000000073c6 */ /* 0x004ea40000000000 */
[----:B--2---:R-:W-:Y:S06]  /*7050*/  BAR.SYNC.DEFER_BLOCKING 0x1, 0x80 ;  /* 0x0042000000007b1d */ /* 0x004fec0000010000 */
[----:B------:R-:W-:Y:S05]  /*7060*/  @P0 BRA `(.L_x_108) ;  /* 0x0000000000280947 */ /* 0x000fea0003800000 */
[----:B------:R-:W2:Y:S01]  /*7070*/  LDCU.64 UR6, c[0x0][0x348] ;  /* 0x00006900ff0677ac */ /* 0x000ea20008000a00 */
[----:B------:R-:W-:Y:S01]  /*7080*/  UIADD3 UR4, UPT, UPT, UR43, 0x400, URZ ;  /* 0x000004002b047890 */ /* 0x000fe2000fffe0ff */
[----:B------:R-:W-:Y:S05]  /*7090*/  UMOV UR51, UR60 ;  /* 0x0000003c00337c82 */ /* 0x000fea0008000000 */
[----:B------:R-:W-:Y:S04]  /*70a0*/  MOV R56, UR4 ;  /* 0x0000000400387c02 */ /* 0x000fe80008000f00 */
[----:B------:R-:W-:Y:S01]  /*70b0*/  R2UR UR48, R56 ;  /* 0x00000000383072ca */ /* 0x000fe200000e0000 */
[----:B--2---:R-:W-:Y:S04]  /*70c0*/  UIADD3 UR4, UP0, UPT, UR6, 0x680, URZ ;  /* 0x0000068006047890 */ /* 0x004fe8000ff1e0ff */
[----:B------:R-:W-:Y:S09]  /*70d0*/  UIADD3.X UR5, UPT, UPT, URZ, UR7, URZ, UP0, !UPT ;  /* 0x00000007ff057290 */ /* 0x000ff200087fe4ff */
[----:B------:R2:W-:Y:S01]  /*70e0*/  UTMASTG.3D [UR48], [UR4] ;  /* 0x00000030040073b5 */ /* 0x0005e20008010000 */
[----:B------:R0:W-:Y:S01]  /*70f0*/  UTMACMDFLUSH ;  /* 0x00000000000079b7 */ /* 0x0001e20000000000 */
[----:B--2---:R-:W-:Y:S04]  /*7100*/  DEPBAR.LE SB0, 0x1 ;  /* 0x000080400000791a */ /* 0x004fe80000000000 */
.L_x_108:
[----:B------:R-:W-:Y:S05]  /*7110*/  BSYNC.RECONVERGENT B0 ;  /* 0x0000000000007941 */ /* 0x000fea0003800200 */
.L_x_107:
[----:B------:R-:W-:Y:S01]  /*7120*/  BAR.SYNC.DEFER_BLOCKING 0x1, 0x80 ;  /* 0x0042000000007b1d */ /* 0x000fe20000010000 */
[----:B------:R-:W-:Y:S01]  /*7130*/  ISETP.NE.AND P1, PT, R67, RZ, PT ;  /* 0x000000ff4300720c */ /* 0x000fe20003f25270 */
[----:B------:R-:W-:Y:S01]  /*7140*/  UISETP.NE.AND UP0, UPT, UR46, URZ, UPT ;  /* 0x000000ff2e00728c */ /* 0x000fe2000bf05270 */
[----:B------:R-:W-:Y:S11]  /*7150*/  LEA R2, R74, UR43, 0x3 ;  /* 0x0000002b4a027c11 */ /* 0x000ff6000f8e18ff */
[----:B------:R-:W-:Y:S01]  /*7160*/  @P1 SHF.L.U32 R3, R61, 0x1f, RZ ;  /* 0x0000001f3d031819 */ /* 0x000fe200000006ff */
[----:B------:R-:W-:Y:S06]  /*7170*/  BRA.U !UP0, `(.L_x_109) ;  /* 0x0000000108247547 */ /* 0x000fec000b800000 */
[----:B-1----:R-:W-:Y:S01]  /*7180*/  IMAD.U32 R4, RZ, RZ, UR45 ;  /* 0x0000002dff047e24 */ /* 0x002fe2000f8e00ff */
[----:B------:R-:W-:Y:S01]  /*7190*/  MOV R0, UR54 ;  /* 0x0000003600007c02 */ /* 0x000fe20008000f00 */
[----:B------:R-:W-:Y:S03]  /*71a0*/  UIADD3 UR4, UPT, UPT, UR45, 0x1, URZ ;  /* 0x000000012d047890 */ /* 0x000fe6000fffe0ff */
[----:B------:R-:W-:Y:S01]  /*71b0*/  @P1 LEA R4, R4, UR43, 0x3 ;  /* 0x0000002b04041c11 */ /* 0x000fe2000f8e18ff */
[----:B------:R-:W-:Y:S04]  /*71c0*/  UISETP.NE.AND UP0, UPT, UR4, 0x4, UPT ;  /* 0x000000040400788c */ /* 0x000fe8000bf05270 */
[----:B------:R-:W-:Y:S01]  /*71d0*/  @P1 VIADD R4, R4, 0x40 ;  /* 0x0000004004041836 */ /* 0x000fe20000000000 */
[----:B------:R-:W-:Y:S04]  /*71e0*/  USEL UR45, UR4, URZ, UP0 ;  /* 0x000000ff042d7287 */ /* 0x000fe80008000000 */
[----:B------:R-:W-:Y:S04]  /*71f0*/  @P1 PRMT R0, R0, 0x654, R4 ;  /* 0x0000065400001816 */ /* 0x000fe80000000004 */
[----:B------:R2:W-:Y:S04]  /*7200*/  @P1 SYNCS.ARRIVE.TRANS64.RED.A1T0 RZ, [R0+URZ], RZ ;  /* 0x000000ff00ff19a7 */ /* 0x0005e800081004ff */
.L_x_109:
[----:B------:R-:W3:Y:S01]  /*7210*/  @P1 SYNCS.PHASECHK.TRANS64.TRYWAIT P0, [R2+URZ+0x20], R3 ;  /* 0x00002003020015a7 */ /* 0x000ee200080011ff */
[----:B------:R-:W-:Y:S01]  /*7220*/  BSSY B1, `(.L_x_110) ;  /* 0x0000017000017945 */ /* 0x000fe20003800000 */
[----:B---3--:R-:W-:Y:S03]  /*7230*/  @P1 SEL R76, RZ, 0x1, !P0 ;  /* 0x00000001ff4c1807 */ /* 0x008fe60004000000 */
[----:B------:R-:W-:Y:S05]  /*7240*/  @!P1 BRA `(.L_x_111) ;  /* 0x0000000000509947 */ /* 0x000fea0003800000 */
[----:B------:R-:W-:Y:S01]  /*7250*/  ISETP.NE.AND P1, PT, R77, RZ, PT ;  /* 0x000000ff4d00720c */ /* 0x000fe20003f25270 */
[----:B------:R-:W-:Y:S01]  /*7260*/  BSSY B0, `(.L_x_112) ;  /* 0x000000a000007945 */ /* 0x000fe20003800000 */
[----:B------:R-:W-:Y:S11]  /*7270*/  ISETP.NE.AND P0, PT, R76, RZ, PT ;  /* 0x000000ff4c00720c */ /* 0x000ff60003f05270 */
[----:B-1----:R-:W-:Y:S04]  /*7280*/  @P1 IMAD R5, R74, 0x2000, R75 ;  /* 0x000020004a051824 */ /* 0x002fe800078e024b */
[----:B------:R-:W-:Y:S05]  /*7290*/  @P1 VIADD R4, R5, UR43 ;  /* 0x0000002b05041c36 */ /* 0x000fea0008000000 */
[----:B------:R-:W-:Y:S01]  /*72a0*/  @P1 IADD3 R3, PT, PT, R73, R4, RZ ;  /* 0x0000000449031210 */ /* 0x000fe20007ffe0ff */
[----:B------:R-:W-:Y:S01]  /*72b0*/  @P1 IMAD.IADD R4, R62, 0x1, R4 ;  /* 0x000000013e041824 */ /* 0x000fe200078e0204 */
[----:B------:R-:W-:Y:S06]  /*72c0*/  @P0 BRA `(.L_x_113) ;  /* 0x00000000000c0947 */ /* 0x000fec0003800000 */
[----:B--2---:R-:W-:Y:S04]  /*72d0*/  SHF.L.U32 R0, R61, 0x1f, RZ ;  /* 0x0000001f3d007819 */ /* 0x004fe800000006ff */
[----:B------:R-:W1:Y:S02]  /*72e0*/  SYNCS.PHASECHK.TRANS64.TRYWAIT P0, [R2+URZ+0x20], R0 ;  /* 0x00002000020075a7 */ /* 0x000e6400080011ff */
[----:B-1----:R-:W-:Y:S05]  /*72f0*/  @!P0 BRA `(.L_x_114) ;  /* 0x0000002000a48947 */ /* 0x002fea0003800000 */
.L_x_113:
[----:B------:R-:W-:Y:S05]  /*7300*/  BSYNC B0 ;  /* 0x0000000000007941 */ /* 0x000fea0003800000 */
.L_x_112:
[----:B------:R-:W-:Y:S02]  /*7310*/  ISETP.NE.AND P0, PT, R77, RZ, PT ;  /* 0x000000ff4d00720c */ /* 0x000fe40003f05270 */
[----:B------:R-:W-:Y:S11]  /*7320*/  IADD3 R74, PT, PT, R74, 0x1, RZ ;  /* 0x000000014a4a7810 */ /* 0x000ff60007ffe0ff */
[----:B-12---:R-:W-:Y:S01]  /*7330*/  @P0 IMAD.IADD R0, R62, 0x1, R3 ;  /* 0x000000013e000824 */ /* 0x006fe200078e0203 */
[----:B------:R-:W-:Y:S05]  /*7340*/  @P0 WARPSYNC.ALL ;  /* 0x0000000000000948 */ /* 0x000fea0003800000 */
[----:B------:R3:W4:Y:S04]  /*7350*/  @P0 LDSM.16.M88.4 R32, [R5+UR43+0x400] ;  /* 0x0004002b0520083b */ /* 0x0007280008000200 */
[----:B------:R3:W1:Y:S04]  /*7360*/  @P0 LDSM.16.M88.4 R36, [R4+0x400] ;  /* 0x000400000424083b */ /* 0x0006680000000200 */
[----:B------:R3:W2:Y:S04]  /*7370*/  @P0 LDSM.16.M88.4 R40, [R3+0x400] ;  /* 0x000400000328083b */ /* 0x0006a80000000200 */
[----:B------:R3:W1:Y:S02]  /*7380*/  @P0 LDSM.16.M88.4 R44, [R0+0x400] ;  /* 0x00040000002c083b */ /* 0x0006640000000200 */
.L_x_111:
[----:B------:R-:W-:Y:S05]  /*7390*/  BSYNC B1 ;  /* 0x0000000000017941 */ /* 0x000fea0003800000 */
.L_x_110:
[----:B--23--:R-:W-:Y:S05]  /*73a0*/  VIADD R0, R25, 0x20 ;  /* 0x0000002019007836 */ /* 0x00cfea0000000000 */
[----:B------:R-:W-:Y:S04]  /*73b0*/  SHF.R.U32.HI R0, RZ, 0x15, R0 ;  /* 0x00000015ff007819 */ /* 0x000fe80000011600 */
[----:B------:R-:W-:Y:S11]  /*73c0*/  LOP3.LUT P0, RZ, R0, 0x3, R53, 0x48, !PT ;  /* 0x0000000300ff7812 */ /* 0x000ff60007804835 */
[----:B------:R-:W-:Y:S02]  /*73d0*/  @!UPT UIADD3 URZ, UPT, UPT, URZ, URZ, URZ ;  /* 0x000000fffffff290 */ /* 0x000fe4000fffe0ff */
[----:B------:R-:W-:Y:S05]  /*73e0*/  @!P0 BRA `(.L_x_115) ;  /* 0x0000000000408947 */ /* 0x000fea0003800000 */
[----:B------:R-:W2:Y:S01]  /*73f0*/  LDCU.64 UR8, c[0x4][0x70] ;  /* 0x01000e00ff0877ac */ /* 0x000ea20008000a00 */
[----:B------:R-:W-:Y:S01]  /*7400*/  MOV R3, 0x0 ;  /* 0x0000000000037802 */ /* 0x000fe20000000f00 */
[----:B-1----:R-:W-:Y:S02]  /*7410*/  HFMA2 R12, -RZ, RZ, 0, 5.9604644775390625e-08 ;  /* 0x00000001ff0c7431 */ /* 0x002fe400000001ff */
[----:B------:R-:W-:Y:S02]  /*7420*/  IMAD.MOV.U32 R8, RZ, RZ, 0x192 ;  /* 0x00000192ff087424 */ /* 0x000fe400078e00ff */
[----:B------:R-:W-:Y:S01]  /*7430*/  IMAD.MOV.U32 R13, RZ, RZ, RZ ;  /* 0x000000ffff0d7224 */ /* 0x000fe200078e00ff */
[----:B------:R-:W1:Y:S01]  /*7440*/  LDCU.64 UR6, c[0x4][0x78] ;  /* 0x01000f00ff0677ac */ /* 0x000e620008000a00 */
[----:B------:R-:W3:Y:S01]  /*7450*/  LDC.64 R2, c[0x4][R3] ;  /* 0x0100000003027b82 */ /* 0x000ee20000000a00 */
[----:B------:R-:W5:Y:S01]  /*7460*/  LDCU.64 UR4, c[0x4][0x10] ;  /* 0x01000200ff0477ac */ /* 0x000f620008000a00 */
[----:B--2---:R-:W-:Y:S01]  /*7470*/  MOV R5, UR9 ;  /* 0x0000000900057c02 */ /* 0x004fe20008000f00 */
[----:B------:R-:W-:Y:S01]  /*7480*/  IMAD.U32 R4, RZ, RZ, UR8 ;  /* 0x00000008ff047e24 */ /* 0x000fe2000f8e00ff */
[----:B-1----:R-:W-:Y:S01]  /*7490*/  MOV R7, UR7 ;  /* 0x0000000700077c02 */ /* 0x002fe20008000f00 */
[----:B------:R-:W-:Y:S01]  /*74a0*/  IMAD.U32 R6, RZ, RZ, UR6 ;  /* 0x00000006ff067e24 */ /* 0x000fe2000f8e00ff */
[----:B-----5:R-:W-:Y:S01]  /*74b0*/  MOV R11, UR5 ;  /* 0x00000005000b7c02 */ /* 0x020fe20008000f00 */
[----:B------:R-:W-:Y:S02]  /*74c0*/  IMAD.U32 R10, RZ, RZ, UR4 ;  /* 0x00000004ff0a7e24 */ /* 0x000fe4000f8e00ff */
[----:B------:R-:W-:Y:S07]  /*74d0*/  LEPC R20, `(.L_x_115) ;  /* 0x000000001014794e */ /* 0x000fee0000000000 */
[----:B---34-:R-:W-:Y:S05]  /*74e0*/  CALL.ABS.NOINC R2 ;  /* 0x0000000002007343 */ /* 0x018fea0003c00000 */
.L_x_115:
[----:B------:R-:W-:Y:S05]  /*74f0*/  WARPSYNC.ALL ;  /* 0x0000000000007948 */ /* 0x000fea0003800000 */
[----:B------:R-:W-:Y:S01]  /*7500*/  R2UR UR4, R25 ;  /* 0x00000000190472ca */ /* 0x000fe200000e0000 */
[----:B------:R-:W-:Y:S01]  /*7510*/  BSSY.RECONVERGENT B0, `(.L_x_116) ;  /* 0x0000041000007945 */ /* 0x000fe20003800200 */
[----:B------:R-:W-:Y:S02]  /*7520*/  ISETP.NE.AND P6, PT, R67, RZ, PT ;  /* 0x000000ff4300720c */ /* 0x000fe40003fc5270 */
[----:B------:R-:W-:Y:S02]  /*7530*/  ISETP.NE.AND P0, PT, R64, RZ, PT ;  /* 0x000000ff4000720c */ /* 0x000fe40003f05270 */
[----:B------:R-:W-:Y:S07]  /*7540*/  MOV R20, UR45 ;  /* 0x0000002d00147c02 */ /* 0x000fee0008000f00 */
[----:B-1----:R-:W1:Y:S02]  /*7550*/  LDTM.16dp128bit.x8 R4, tmem[UR4+0x20] ;  /* 0x00002004000479ee */ /* 0x002e640008180000 */
[----:B------:R-:W-:Y:S01]  /*7560*/  @P6 LEA R20, R20, UR43, 0x3 ;  /* 0x0000002b14146c11 */ /* 0x000fe2000f8e18ff */
[C---:B-1----:R-:W-:Y:S01]  /*7570*/  FMUL R0, R24.reuse, R4 ;  /* 0x0000000418007220 */ /* 0x042fe20000400000 */
[C---:B------:R-:W-:Y:S01]  /*7580*/  FMUL R2, R24.reuse, R5 ;  /* 0x0000000518027220 */ /* 0x040fe20000400000 */
[C---:B------:R-:W-:Y:S01]  /*7590*/  FMUL R3, R24.reuse, R6 ;  /* 0x0000000618037220 */ /* 0x040fe20000400000 */
[C---:B------:R-:W-:Y:S01]  /*75a0*/  FMUL R7, R24.reuse, R7 ;  /* 0x0000000718077220 */ /* 0x040fe20000400000 */
[C---:B----4-:R-:W-:Y:S01]  /*75b0*/  FFMA R28, R27.reuse, R32, R0 ;  /* 0x000000201b1c7223 */ /* 0x050fe20000000000 */
        /* <DEDUP_REMOVED lines=28> */
[----:B------:R1:W-:Y:S01]  /*7780*/  STSM.16.M88.4 [R69+0x2000], R8 ;  /* 0x0020000845007844 */ /* 0x0003e20000000200 */
[----:B------:R-:W-:Y:S01]  /*7790*/  FFMA R15, R27, R47, R19 ;  /* 0x0000002f1b0f7223 */ /* 0x000fe20000000013 */
[----:B------:R-:W-:Y:S02]  /*77a0*/  MOV R16, UR54 ;  /* 0x0000003600107c02 */ /* 0x000fe40008000f00 */
[----:B------:R-:W-:Y:S02]  /*77b0*/  @P6 IADD3 R17, PT, PT, R20, 0x40, RZ ;  /* 0x0000004014116810 */ /* 0x000fe40007ffe0ff */
[----:B------:R1:W-:Y:S01]  /*77c0*/  STSM.16.M88.4 [R71+0x2000], R12 ;  /* 0x0020000c47007844 */ /* 0x0003e20000000200 */
[----:B------:R-:W-:Y:S02]  /*77d0*/  LEA R0, R74, UR43, 0x3 ;  /* 0x0000002b4a007c11 */ /* 0x000fe4000f8e18ff */
[----:B------:R-:W-:Y:S01]  /*77e0*/  @P6 PRMT R16, R16, 0x654, R17 ;  /* 0x0000065410106816 */ /* 0x000fe20000000011 */
[----:B------:R-:W-:Y:S01]  /*77f0*/  @!PT LDS RZ, [RZ] ;  /* 0x00000000fffff984 */ /* 0x000fe20000000800 */
[----:B------:R-:W-:Y:S01]  /*7800*/  @!PT LDS RZ, [RZ] ;  /* 0x00000000fffff984 */ /* 0x000fe20000000800 */
[----:B------:R-:W-:Y:S01]  /*7810*/  @!PT LDS RZ, [RZ] ;  /* 0x00000000fffff984 */ /* 0x000fe20000000800 */
[----:B------:R-:W-:Y:S01]  /*7820*/  @!PT LDS RZ, [RZ] ;  /* 0x00000000fffff984 */ /* 0x000fe20000000800 */
[----:B------:R2:W-:Y:S06]  /*7830*/  MEMBAR.ALL.CTA ;  /* 0x0000000000007992 */ /* 0x0005ec0000008000 */
[----:B--2---:R-:W2:Y:S01]  /*7840*/  FENCE.VIEW.ASYNC.S ;  /* 0x00000000000073c6 */ /* 0x004ea20000000000 */
[----:B------:R-:W-:Y:S01]  /*7850*/  @P6 SHF.L.U32 R2, R61, 0x1f, RZ ;  /* 0x0000001f3d026819 */ /* 0x000fe200000006ff */
[----:B--2---:R-:W-:Y:S06]  /*7860*/  BAR.SYNC.DEFER_BLOCKING 0x1, 0x80 ;  /* 0x0042000000007b1d */ /* 0x004fec0000010000 */
[----:B------:R-:W-:Y:S05]  /*7870*/  @P0 BRA `(.L_x_117) ;  /* 0x0000000000280947 */ /* 0x000fea0003800000 */
[----:B------:R-:W2:Y:S01]  /*7880*/  LDCU.64 UR6, c[0x0][0x348] ;  /* 0x00006900ff0677ac */ /* 0x000ea20008000a00 */
[----:B------:R-:W-:Y:S02]  /*7890*/  UIADD3 UR9, UPT, UPT, UR49, 0x20, URZ ;  /* 0x0000002031097890 */ /* 0x000fe4000fffe0ff */
[----:B------:R-:W-:Y:S01]  /*78a0*/  UIADD3 UR8, UPT, UPT, UR43, 0x2400, URZ ;  /* 0x000024002b087890 */ /* 0x000fe2000fffe0ff */
[----:B------:R-:W-:Y:S01]  /*78b0*/  UMOV UR10, UR50 ;  /* 0x00000032000a7c82 */ /* 0x000fe20008000000 */
[----:B------:R-:W-:Y:S01]  /*78c0*/  UMOV UR11, UR60 ;  /* 0x0000003c000b7c82 */ /* 0x000fe20008000000 */
[----:B--2---:R-:W-:Y:S04]  /*78d0*/  UIADD3 UR4, UP0, UPT, UR6, 0x680, URZ ;  /* 0x0000068006047890 */ /* 0x004fe8000ff1e0ff */
[----:B------:R-:W-:Y:S09]  /*78e0*/  UIADD3.X UR5, UPT, UPT, URZ, UR7, URZ, UP0, !UPT ;  /* 0x00000007ff057290 */ /* 0x000ff200087fe4ff */
[----:B------:R2:W-:Y:S01]  /*78f0*/  UTMASTG.3D [UR8], [UR4] ;  /* 0x00000008040073b5 */ /* 0x0005e20008010000 */
[----:B------:R0:W-:Y:S01]  /*7900*/  UTMACMDFLUSH ;  /* 0x00000000000079b7 */ /* 0x0001e20000000000 */
[----:B--2---:R-:W-:Y:S04]  /*7910*/  DEPBAR.LE SB0, 0x1 ;  /* 0x000080400000791a */ /* 0x004fe80000000000 */
.L_x_117:
[----:B------:R-:W-:Y:S05]  /*7920*/  BSYNC.RECONVERGENT B0 ;  /* 0x0000000000007941 */ /* 0x000fea0003800200 */
.L_x_116:
[----:B------:R-:W-:Y:S01]  /*7930*/  BAR.SYNC.DEFER_BLOCKING 0x1, 0x80 ;  /* 0x0042000000007b1d */ /* 0x000fe20000010000 */
[----:B------:R-:W-:Y:S04]  /*7940*/  UIADD3 UR4, UPT, UPT, UR45, 0x1, URZ ;  /* 0x000000012d047890 */ /* 0x000fe8000fffe0ff */
[----:B------:R-:W-:Y:S04]  /*7950*/  UISETP.NE.AND UP0, UPT, UR4, 0x4, UPT ;  /* 0x000000040400788c */ /* 0x000fe8000bf05270 */
[----:B------:R-:W-:Y:S01]  /*7960*/  USEL UR44, UR4, URZ, UP0 ;  /* 0x000000ff042c7287 */ /* 0x000fe20008000000 */
[----:B------:R2:W-:Y:S01]  /*7970*/  @P6 SYNCS.ARRIVE.TRANS64.RED.A1T0 RZ, [R16+URZ], RZ ;  /* 0x000000ff10ff69a7 */ /* 0x0005e200081004ff */
[----:B------:R-:W-:Y:S01]  /*7980*/  BSSY B1, `(.L_x_118) ;  /* 0x0000018000017945 */ /* 0x000fe20003800000 */
[----:B------:R-:W3:Y:S02]  /*7990*/  @P6 SYNCS.PHASECHK.TRANS64.TRYWAIT P0, [R0+URZ+0x20], R2 ;  /* 0x00002002000065a7 */ /* 0x000ee400080011ff */
[----:B---3--:R-:W-:Y:S01]  /*79a0*/  @P6 SEL R76, RZ, 0x1, !P0 ;  /* 0x00000001ff4c6807 */ /* 0x008fe20004000000 */
[----:B--2---:R-:W-:Y:S06]  /*79b0*/  @!P6 BRA `(.L_x_119) ;  /* 0x000000000050e947 */ /* 0x004fec0003800000 */
        /* <DEDUP_REMOVED lines=8> */
[----:B------:R-:W-:Y:S04]  /*7a40*/  SHF.L.U32 R5, R61, 0x1f, RZ ;  /* 0x0000001f3d057819 */ /* 0x000fe800000006ff */
[----:B------:R-:W1:Y:S02]  /*7a50*/  SYNCS.PHASECHK.TRANS64.TRYWAIT P0, [R0+URZ+0x20], R5 ;  /* 0x00002005000075a7 */ /* 0x000e6400080011ff */
[----:B-1----:R-:W-:Y:S05]  /*7a60*/  @!P0 BRA `(.L_x_122) ;  /* 0x0000001800dc8947 */ /* 0x002fea0003800000 */
.L_x_121:
[----:B------:R-:W-:Y:S05]  /*7a70*/  BSYNC B0 ;  /* 0x0000000000007941 */ /* 0x000fea0003800000 */
.L_x_120:
[----:B------:R-:W-:Y:S02]  /*7a80*/  ISETP.NE.AND P0, PT, R77, RZ, PT ;  /* 0x000000ff4d00720c */ /* 0x000fe40003f05270 */
[----:B------:R-:W-:Y:S11]  /*7a90*/  IADD3 R74, PT, PT, R74, 0x1, RZ ;  /* 0x000000014a4a7810 */ /* 0x000ff60007ffe0ff */
[----:B-1----:R-:W-:Y:S01]  /*7aa0*/  @P0 IMAD.IADD R0, R62, 0x1, R2 ;  /* 0x000000013e000824 */ /* 0x002fe200078e0202 */
[----:B------:R-:W-:Y:S05]  /*7ab0*/  @P0 WARPSYNC.ALL ;  /* 0x0000000000000948 */ /* 0x000fea0003800000 */
[----:B------:R2:W3:Y:S04]  /*7ac0*/  @P0 LDSM.16.M88.4 R32, [R4+UR43+0x400] ;  /* 0x0004002b0420083b */ /* 0x0004e80008000200 */
[----:B------:R2:W4:Y:S04]  /*7ad0*/  @P0 LDSM.16.M88.4 R36, [R3+0x400] ;  /* 0x000400000324083b */ /* 0x0005280000000200 */
[----:B------:R2:W1:Y:S04]  /*7ae0*/  @P0 LDSM.16.M88.4 R40, [R2+0x400] ;  /* 0x000400000228083b */ /* 0x0004680000000200 */
[----:B------:R2:W1:Y:S02]  /*7af0*/  @P0 LDSM.16.M88.4 R44, [R0+0x400] ;  /* 0x00040000002c083b */ /* 0x0004640000000200 */
.L_x_119:
[----:B------:R-:W-:Y:S05]  /*7b00*/  BSYNC B1 ;  /* 0x0000000000017941 */ /* 0x000fea0003800000 */
.L_x_118:
[----:B--2---:R-:W-:Y:S05]  /*7b10*/  VIADD R0, R25, 0x40 ;  /* 0x0000004019007836 */ /* 0x004fea0000000000 */
        /* <DEDUP_REMOVED lines=20> */
.L_x_123:
        /* <DEDUP_REMOVED lines=12> */
[C---:B---3--:R-:W-:Y:S01]  /*7d20*/  FFMA R28, R27.reuse, R32, R0 ;  /* 0x000000201b1c7223 */ /* 0x048fe20000000000 */
[C---:B------:R-:W-:Y:S01]  /*7d30*/  FMUL R4, R24.reuse, R8 ;  /* 0x0000000818047220 */ /* 0x040fe20000400000 */
[C---:B------:R-:W-:Y:S01]  /*7d40*/  FFMA R29, R27.reuse, R33, R2 ;  /* 0x000000211b1d7223 */ /* 0x040fe20000000002 */
        /* <DEDUP_REMOVED lines=52> */
.L_x_125:
[----:B------:R-:W-:Y:S05]  /*8090*/  BSYNC.RECONVERGENT B0 ;  /* 0x0000000000007941 */ /* 0x000fea0003800200 */
.L_x_124:
        /* <DEDUP_REMOVED lines=12> */
[----:B------:R-:W-:Y:S04]  /*8160*/  @P1 IMAD R74, R74, 0x2000, R75 ;  /* 0x000020004a4a1824 */ /* 0x000fe800078e024b */
[----:B------:R-:W-:Y:S05]  /*8170*/  @P1 VIADD R3, R74, UR43 ;  /* 0x0000002b4a031c36 */ /* 0x000fea0008000000 */
[----:B------:R-:W-:Y:S01]  /*8180*/  @P1 IADD3 R73, PT, PT, R73, R3, RZ ;  /* 0x0000000349491210 */ /* 0x000fe20007ffe0ff */
[----:B------:R-:W-:Y:S01]  /*8190*/  @P1 IMAD.IADD R3, R62, 0x1, R3 ;  /* 0x000000013e031824 */ /* 0x000fe200078e0203 */
[----:B------:R-:W-:Y:S06]  /*81a0*/  @P0 BRA `(.L_x_129) ;  /* 0x00000000000c0947 */ /* 0x000fec0003800000 */
[----:B------:R-:W-:Y:S04]  /*81b0*/  SHF.L.U32 R0, R61, 0x1f, RZ ;  /* 0x0000001f3d007819 */ /* 0x000fe800000006ff */
[----:B------:R-:W2:Y:S02]  /*81c0*/  SYNCS.PHASECHK.TRANS64.TRYWAIT P0, [R2+URZ+0x20], R0 ;  /* 0x00002000020075a7 */ /* 0x000ea400080011ff */
[----:B--2---:R-:W-:Y:S05]  /*81d0*/  @!P0 BRA `(.L_x_130) ;  /* 0x0000001400148947 */ /* 0x004fea0003800000 */
.L_x_129:
[----:B------:R-:W-:Y:S05]  /*81e0*/  BSYNC B0 ;  /* 0x0000000000007941 */ /* 0x000fea0003800000 */
.L_x_128:
[----:B------:R-:W-:Y:S11]  /*81f0*/  ISETP.NE.AND P0, PT, R77, RZ, PT ;  /* 0x000000ff4d00720c */ /* 0x000ff60003f05270 */
[----:B------:R-:W-:Y:S02]  /*8200*/  @!UPT UIADD3 URZ, UPT, UPT, URZ, URZ, URZ ;  /* 0x000000fffffff290 */ /* 0x000fe4000fffe0ff */
[----:B--2---:R-:W-:Y:S01]  /*8210*/  @P0 IADD3 R0, PT, PT, R62, R73, RZ ;  /* 0x000000493e000210 */ /* 0x004fe20007ffe0ff */
[----:B------:R-:W-:Y:S05]  /*8220*/  @P0 WARPSYNC.ALL ;  /* 0x0000000000000948 */ /* 0x000fea0003800000 */
[----:B------:R2:W3:Y:S04]  /*8230*/  @P0 LDSM.16.M88.4 R32, [R74+UR43+0x400] ;  /* 0x0004002b4a20083b */ /* 0x0004e80008000200 */
[----:B------:R2:W4:Y:S04]  /*8240*/  @P0 LDSM.16.M88.4 R36, [R3+0x400] ;  /* 0x000400000324083b */ /* 0x0005280000000200 */
[----:B------:R2:W1:Y:S04]  /*8250*/  @P0 LDSM.16.M88.4 R40, [R73+0x400] ;  /* 0x000400004928083b */ /* 0x0004680000000200 */
[----:B------:R2:W1:Y:S02]  /*8260*/  @P0 LDSM.16.M88.4 R44, [R0+0x400] ;  /* 0x00040000002c083b */ /* 0x0004640000000200 */
.L_x_127:
[----:B------:R-:W-:Y:S05]  /*8270*/  BSYNC B1 ;  /* 0x0000000000017941 */ /* 0x000fea0003800000 */
.L_x_126:
        /* <DEDUP_REMOVED lines=21> */
.L_x_131:
[----:B------:R-:W-:Y:S01]  /*83d0*/  ISETP.NE.AND P0, PT, R64, RZ, PT ;  /* 0x000000ff4000720c */ /* 0x000fe20003f05270 */
[----:B------:R-:W-:Y:S05]  /*83e0*/  WARPSYNC.ALL ;  /* 0x0000000000007948 */ /* 0x000fea0003800000 */
[----:B------:R-:W-:Y:S01]  /*83f0*/  R2UR UR4, R25 ;  /* 0x00000000190472ca */ /* 0x000fe200000e0000 */
[----:B------:R-:W-:Y:S11]  /*8400*/  BSSY.RECONVERGENT B0, `(.L_x_132) ;  /* 0x000003f000007945 */ /* 0x000ff60003800200 */
[----:B------:R-:W-:Y:S01]  /*8410*/  @!UPT UIADD3 URZ, UPT, UPT, URZ, URZ, URZ ;  /* 0x000000fffffff290 */ /* 0x000fe2000fffe0ff */
[----:B-1----:R-:W1:Y:S01]  /*8420*/  LDTM.16dp128bit.x8 R4, tmem[UR4+0x60] ;  /* 0x00006004000479ee */ /* 0x002e620008180000 */
[----:B------:R-:W-:Y:S01]  /*8430*/  R2UR UR4, R72 ;  /* 0x00000000480472ca */ /* 0x000fe200000e0000 */
[----:B------:R-:W-:Y:S11]  /*8440*/  NOP ;  /* 0x0000000000007918 */ /* 0x000ff60000000000 */
[----:B------:R-:W-:Y:S01]  /*8450*/  @!UPT UIADD3 URZ, UPT, UPT, URZ, URZ, URZ ;  /* 0x000000fffffff290 */ /* 0x000fe2000fffe0ff */
[----:B------:R-:W-:Y:S04]  /*8460*/  UIADD3 UR4, UPT, UPT, UR4, 0xb0, URZ ;  /* 0x000000b004047890 */ /* 0x000fe8000fffe0ff */
[----:B------:R-:W-:Y:S01]  /*8470*/  UPRMT UR4, UR54, 0x654, UR4 ;  /* 0x0000065436047896 */ /* 0x000fe20008000004 */
[C---:B-1----:R-:W-:Y:S01]  /*8480*/  FMUL R0, R24.reuse, R4 ;  /* 0x0000000418007220 */ /* 0x042fe20000400000 */
[C---:B------:R-:W-:Y:S01]  /*8490*/  FMUL R2, R24.reuse, R5 ;  /* 0x0000000518027220 */ /* 0x040fe20000400000 */
[C---:B------:R-:W-:Y:S06]  /*84a0*/  FMUL R3, R24.reuse, R6 ;  /* 0x0000000618037220 */ /* 0x040fec0000400000 */
[----:B------:R-:W-:Y:S01]  /*84b0*/  SYNCS.ARRIVE.TRANS64.RED.A1T0 RZ, [UR4], RZ ;  /* 0x000000ffffff79a7 */ /* 0x000fe20008100404 */
[C---:B---3--:R-:W-:Y:S01]  /*84c0*/  FFMA R28, R27.reuse, R32, R0 ;  /* 0x000000201b1c7223 */ /* 0x048fe20000000000 */
[C---:B------:R-:W-:Y:S01]  /*84d0*/  FFMA R29, R27.reuse, R33, R2 ;  /* 0x000000211b1d7223 */ /* 0x040fe20000000002 */
[C---:B------:R-:W-:Y:S01]  /*84e0*/  FMUL R7, R24.reuse, R7 ;  /* 0x0000000718077220 */ /* 0x040fe20000400000 */
[C---:B------:R-:W-:Y:S01]  /*84f0*/  FMUL R4, R24.reuse, R8 ;  /* 0x0000000818047220 */ /* 0x040fe20000400000 */
        /* <DEDUP_REMOVED lines=27> */
[----:B------:R-:W-:Y:S05]  /*86b0*/  FFMA R15, R27, R47, R19 ;  /* 0x0000002f1b0f7223 */ /* 0x000fea0000000013 */
[----:B------:R1:W-:Y:S01]  /*86c0*/  STSM.16.M88.4 [R71+0x6000], R12 ;  /* 0x0060000c47007844 */ /* 0x0003e20000000200 */
        /* <DEDUP_REMOVED lines=18> */
.L_x_133:
[----:B------:R-:W-:Y:S05]  /*87f0*/  BSYNC.RECONVERGENT B0 ;  /* 0x0000000000007941 */ /* 0x000fea0003800200 */
.L_x_132:
[----:B------:R-:W-:Y:S01]  /*8800*/  BAR.SYNC.DEFER_BLOCKING 0x1, 0x80 ;  /* 0x0042000000007b1d */ /* 0x000fe20000010000 */
[----:B------:R-:W-:Y:S01]  /*8810*/  UISETP.NE.AND UP0, UPT, UR46, -0x4, UPT ;  /* 0xfffffffc2e00788c */ /* 0x000fe2000bf05270 */
[----:B------:R-:W-:Y:S08]  /*8820*/  IADD3 R22, PT, PT, R22, 0x1, RZ ;  /* 0x0000000116167810 */ /* 0x000ff00007ffe0ff */
[----:B------:R-:W-:Y:S05]  /*8830*/  BRA.U !UP0, `(.L_x_134) ;  /* 0x0000000108287547 */ /* 0x000fea000b800000 */
[----:B------:R-:W-:Y:S01]  /*8840*/  ISETP.NE.AND P0, PT, R67, RZ, PT ;  /* 0x000000ff4300720c */ /* 0x000fe20003f05270 */
[----:B------:R-:W-:Y:S01]  /*8850*/  IMAD.U32 R2, RZ, RZ, UR45 ;  /* 0x0000002dff027e24 */ /* 0x000fe2000f8e00ff */
[----:B------:R-:W-:Y:S01]  /*8860*/  UIADD3 UR4, UPT, UPT, UR45, 0x1, URZ ;  /* 0x000000012d047890 */ /* 0x000fe2000fffe0ff */
[----:B------:R-:W-:Y:S03]  /*8870*/  IMAD.U32 R0, RZ, RZ, UR54 ;  /* 0x00000036ff007e24 */ /* 0x000fe6000f8e00ff */
[----:B------:R-:W-:Y:S04]  /*8880*/  UISETP.NE.AND UP0, UPT, UR4, 0x4, UPT ;  /* 0x000000040400788c */ /* 0x000fe8000bf05270 */
[----:B------:R-:W-:Y:S03]  /*8890*/  USEL UR45, UR4, URZ, UP0 ;  /* 0x000000ff042d7287 */ /* 0x000fe60008000000 */
[----:B------:R-:W-:Y:S05]  /*88a0*/  @P0 LEA R2, R2, UR43, 0x3 ;  /* 0x0000002b02020c11 */ /* 0x000fea000f8e18ff */
[----:B------:R-:W-:Y:S05]  /*88b0*/  @P0 VIADD R2, R2, 0x40 ;  /* 0x0000004002020836 */ /* 0x000fea0000000000 */
[----:B------:R-:W-:Y:S04]  /*88c0*/  @P0 PRMT R0, R0, 0x654, R2 ;  /* 0x0000065400000816 */ /* 0x000fe80000000002 */
[----:B------:R2:W-:Y:S03]  /*88d0*/  @P0 SYNCS.ARRIVE.TRANS64.RED.A1T0 RZ, [R0+URZ], RZ ;  /* 0x000000ff00ff09a7 */ /* 0x0005e600081004ff */
.L_x_134:
[----:B------:R-:W-:Y:S01]  /*88e0*/  R2UR UR5, R54 ;  /* 0x00000000360572ca */ /* 0x000fe200000e0000 */
[----:B------:R-:W-:Y:S01]  /*88f0*/  UISETP.NE.AND UP0, UPT, UR62, URZ, UPT ;  /* 0x000000ff3e00728c */ /* 0x000fe2000bf05270 */
[----:B------:R-:W-:Y:S01]  /*8900*/  R2UR UR4, R55 ;  /* 0x00000000370472ca */ /* 0x000fe200000e0000 */
[----:B------:R-:W-:Y:S01]  /*8910*/  UIADD3 UR46, UPT, UPT, UR46, 0x4, URZ ;  /* 0x000000042e2e7890 */ /* 0x000fe2000fffe0ff */
[----:B------:R-:W-:Y:S01]  /*8920*/  ISETP.NE.AND P0, PT, R58, 0x2, PT ;  /* 0x000000023a00780c */ /* 0x000fe20003f05270 */
[----:B------:R-:W-:Y:S01]  /*8930*/  UMOV UR60, UR61 ;  /* 0x0000003d003c7c82 */ /* 0x000fe20008000000 */
[----:B------:R-:W-:Y:S02]  /*8940*/  ISETP.NE.AND P1, PT, R22, 0x4, PT ;  /* 0x000000041600780c */ /* 0x000fe40003f25270 */
[----:B------:R-:W-:Y:S02]  /*8950*/  SEL R2, RZ, 0x1, P0 ;  /* 0x00000001ff027807 */ /* 0x000fe40000000000 */
[----:B--2---:R-:W-:Y:S02]  /*8960*/  SEL R0, RZ, 0x1, P1 ;  /* 0x00000001ff007807 */ /* 0x004fe40000800000 */
[----:B------:R-:W-:Y:S01]  /*8970*/  LOP3.LUT R59, R59, R2, RZ, 0x3c, !PT ;  /* 0x000000023b3b7212 */ /* 0x000fe200078e3cff */
[----:B------:R-:W-:Y:S01]  /*8980*/  UIADD3 UR20, UPT, UPT, UR36, UR5, URZ ;  /* 0x0000000524147290 */ /* 0x000fe2000fffe0ff */
[----:B------:R-:W-:Y:S01]  /*8990*/  LOP3.LUT R60, R60, R0, RZ, 0x3c, !PT ;  /* 0x000000003c3c7212 */ /* 0x000fe200078e3cff */
[----:B------:R-:W-:Y:S01]  /*89a0*/  UIADD3 UR16, UPT, UPT, UR37, UR4, URZ ;  /* 0x0000000425107290 */ /* 0x000fe2000fffe0ff */
[----:B------:R-:W-:Y:S02]  /*89b0*/  SEL R58, R58, RZ, P0 ;  /* 0x000000ff3a3a7207 */ /* 0x000fe40000000000 */
[----:B------:R-:W-:Y:S01]  /*89c0*/  SEL R22, R22, RZ, P1 ;  /* 0x000000ff16167207 */ /* 0x000fe20000800000 */
[----:B------:R-:W-:Y:S08]  /*89d0*/  BRA.U UP0, `(.L_x_135) ;  /* 0xffffffd100887547 */ /* 0x000ff0000b83ffff */
[----:B------:R-:W-:-:S09]  /*89e0*/  UISETP.NE.AND UP0, UPT, UR63, URZ, UPT ;  /* 0x000000ff3f00728c */ /* 0x000fd2000bf05270 */
[----:B------:R-:W-:Y:S05]  /*89f0*/  BRA.U !UP0, `(.L_x_136) ;  /* 0x0000000108487547 */ /* 0x000fea000b800000 */
[----:B------:R-:W2:Y:S02]  /*8a00*/  LDCU.64 UR4, c[0x0][0x890] ;  /* 0x00011200ff0477ac */ /* 0x000ea40008000a00 */
[----:B--2---:R-:W-:-:S04]  /*8a10*/  UISETP.NE.U32.AND UP0, UPT, UR4, URZ, UPT ;  /* 0x000000ff0400728c */ /* 0x004fc8000bf05070 */
[----:B------:R-:W-:-:S09]  /*8a20*/  UISETP.NE.AND.EX UP0, UPT, UR5, URZ, UPT, UP0 ;  /* 0x000000ff0500728c */ /* 0x000fd2000bf05300 */
[----:B------:R-:W-:Y:S05]  /*8a30*/  BRA.U UP0, `(.L_x_137) ;  /* 0x00000001000c7547 */ /* 0x000fea000b800000 */
[----:B------:R-:W-:-:S13]  /*8a40*/  FSETP.NEU.AND P0, PT, R27, RZ, PT ;  /* 0x000000ff1b00720b */ /* 0x000fda0003f0d000 */
[----:B------:R-:W-:Y:S05]  /*8a50*/  @!P0 EXIT ;  /* 0x000000000000894d */ /* 0x000fea0003800000 */
[----:B------:R-:W-:Y:S05]  /*8a60*/  BRA `(.L_x_136) ;  /* 0x00000000002c7947 */ /* 0x000fea0003800000 */
.L_x_137:
[----:B------:R-:W-:Y:S01]  /*8a70*/  ISETP.NE.AND P0, PT, R57, RZ, PT ;  /* 0x000000ff3900720c */ /* 0x000fe20003f05270 */
[----:B------:R-:W-:-:S12]  /*8a80*/  BSSY.RECONVERGENT B0, `(.L_x_136) ;  /* 0x0000009000007945 */ /* 0x000fd80003800200 */
[----:B------:R-:W-:Y:S05]  /*8a90*/  @P0 BRA `(.L_x_138) ;  /* 0x0000000000140947 */ /* 0x000fea0003800000 */
[----:B------:R-:W2:Y:S02]  /*8aa0*/  LDCU.64 UR4, c[0x0][0x888] ;  /* 0x00011100ff0477ac */ /* 0x000ea40008000a00 */
[----:B--2---:R-:W-:-:S04]  /*8ab0*/  ISETP.NE.U32.AND P0, PT, RZ, UR4, PT ;  /* 0x00000004ff007c0c */ /* 0x004fc8000bf05070 */
[----:B------:R-:W-:-:S13]  /*8ac0*/  ISETP.NE.AND.EX P0, PT, RZ, UR5, PT, P0 ;  /* 0x00000005ff007c0c */ /* 0x000fda000bf05300 */
[----:B------:R-:W-:Y:S05]  /*8ad0*/  @!P0 EXIT ;  /* 0x000000000000894d */ /* 0x000fea0003800000 */
[----:B------:R-:W-:Y:S05]  /*8ae0*/  BRA `(.L_x_139) ;  /* 0x0000000000087947 */ /* 0x000fea0003800000 */
.L_x_138:
[----:B------:R-:W-:-:S13]  /*8af0*/  FSETP.NEU.AND P0, PT, R27, RZ, PT ;  /* 0x000000ff1b00720b */ /* 0x000fda0003f0d000 */
[----:B------:R-:W-:Y:S05]  /*8b00*/  @!P0 EXIT ;  /* 0x000000000000894d */ /* 0x000fea0003800000 */
.L_x_139:
[----:B------:R-:W-:Y:S05]  /*8b10*/  BSYNC.RECONVERGENT B0 ;  /* 0x0000000000007941 */ /* 0x000fea0003800200 */
.L_x_136:
[----:B------:R-:W-:Y:S01]  /*8b20*/  ULEA UR4, UR45, UR43, 0x3 ;  /* 0x0000002b2d047291 */ /* 0x000fe2000f8e18ff */
[----:B------:R-:W-:-:S04]  /*8b30*/  DEPBAR.LE SB0, 0x0 ;  /* 0x000080000000791a */ /* 0x000fc80000000000 */
[----:B------:R-:W-:-:S04]  /*8b40*/  UIADD3 UR4, UPT, UPT, UR4, 0x40, URZ ;  /* 0x0000004004047890 */ /* 0x000fc8000fffe0ff */
[----:B------:R-:W-:-:S09]  /*8b50*/  UPRMT UR4, UR54, 0x654, UR4 ;  /* 0x0000065436047896 */ /* 0x000fd20008000004 */
[----:B------:R-:W-:Y:S01]  /*8b60*/  SYNCS.ARRIVE.TRANS64.RED.A1T0 RZ, [UR4], RZ ;  /* 0x000000ffffff79a7 */ /* 0x000fe20008100404 */
[----:B------:R-:W-:Y:S05]  /*8b70*/  EXIT ;  /* 0x000000000000794d */ /* 0x000fea0003800000 */
.L_x_24:
[----:B--2---:R2:W3:Y:S02]  /*8b80*/  SYNCS.PHASECHK.TRANS64.TRYWAIT P0, [R0+URZ+0xe0], R2 ;  /* 0x0000e002000075a7 */ /* 0x0044e400080011ff */
[----:B---3--:R-:W-:Y:S05]  /*8b90*/  @!P0 NANOSLEEP.SYNCS 0x989680 ;  /* 0x009896800000895d */ /* 0x008fea0003900000 */
[----:B------:R-:W3:Y:S02]  /*8ba0*/  @!P0 SYNCS.PHASECHK.TRANS64 P0, [R0+URZ+0xe0], R2 ;  /* 0x0000e002000085a7 */ /* 0x000ee400080010ff */
[----:B---3--:R-:W-:Y:S05]  /*8bb0*/  @!P0 BRA `(.L_x_24) ;  /* 0xfffffffc00f08947 */ /* 0x008fea000383ffff */
[----:B------:R-:W-:Y:S05]  /*8bc0*/  BRA `(.L_x_140) ;  /* 0xffffff8c00807947 */ /* 0x000fea000383ffff */
.L_x_27:
[----:B-1----:R-:W-:-:S07]  /*8bd0*/  MOV R0, UR57 ;  /* 0x0000003900007c02 */ /* 0x002fce0008000f00 */
.L_x_141:
[----:B-1----:R1:W2:Y:S02]  /*8be0*/  SYNCS.PHASECHK.TRANS64.TRYWAIT P0, [R0+URZ+0x10], R3 ;  /* 0x00001003000075a7 */ /* 0x0022a400080011ff */
[----:B--2---:R-:W-:Y:S05]  /*8bf0*/  @!P0 NANOSLEEP.SYNCS 0x989680 ;  /* 0x009896800000895d */ /* 0x004fea0003900000 */
[----:B------:R-:W2:Y:S02]  /*8c00*/  @!P0 SYNCS.PHASECHK.TRANS64 P0, [R0+URZ+0x10], R3 ;  /* 0x00001003000085a7 */ /* 0x000ea400080010ff */
[----:B--2---:R-:W-:Y:S05]  /*8c10*/  @!P0 BRA `(.L_x_141) ;  /* 0xfffffffc00f08947 */ /* 0x004fea000383ffff */
[----:B------:R-:W-:Y:S05]  /*8c20*/  BRA `(.L_x_26) ;  /* 0xffffff8c00c87947 */ /* 0x000fea000383ffff */
.L_x_36:
[----:B-1----:R-:W-:-:S07]  /*8c30*/  MOV R0, UR57 ;  /* 0x0000003900007c02 */ /* 0x002fce0008000f00 */
.L_x_142:
[----:B-1----:R1:W2:Y:S02]  /*8c40*/  SYNCS.PHASECHK.TRANS64.TRYWAIT P0, [R0+URZ+0x10], R3 ;  /* 0x00001003000075a7 */ /* 0x0022a400080011ff */
[----:B--2---:R-:W-:Y:S05]  /*8c50*/  @!P0 NANOSLEEP.SYNCS 0x989680 ;  /* 0x009896800000895d */ /* 0x004fea0003900000 */
[----:B------:R-:W2:Y:S02]  /*8c60*/  @!P0 SYNCS.PHASECHK.TRANS64 P0, [R0+URZ+0x10], R3 ;  /* 0x00001003000085a7 */ /* 0x000ea400080010ff */
[----:B--2---:R-:W-:Y:S05]  /*8c70*/  @!P0 BRA `(.L_x_142) ;  /* 0xfffffffc00f08947 */ /* 0x004fea000383ffff */
[----:B------:R-:W-:Y:S05]  /*8c80*/  BRA `(.L_x_35) ;  /* 0xffffff9400207947 */ /* 0x000fea000383ffff */
.L_x_43:
[----:B-1----:R1:W4:Y:S02]  /*8c90*/  SYNCS.PHASECHK.TRANS64.TRYWAIT P0, [R3+URZ+0x70], R0 ;  /* 0x00007000030075a7 */ /* 0x00232400080011ff */
[----:B----4-:R-:W-:Y:S05]  /*8ca0*/  @!P0 NANOSLEEP.SYNCS 0x989680 ;  /* 0x009896800000895d */ /* 0x010fea0003900000 */
[----:B------:R-:W4:Y:S02]  /*8cb0*/  @!P0 SYNCS.PHASECHK.TRANS64 P0, [R3+URZ+0x70], R0 ;  /* 0x00007000030085a7 */ /* 0x000f2400080010ff */
[----:B----4-:R-:W-:Y:S05]  /*8cc0*/  @!P0 BRA `(.L_x_43) ;  /* 0xfffffffc00f08947 */ /* 0x010fea000383ffff */
[----:B------:R-:W-:Y:S05]  /*8cd0*/  BRA `(.L_x_143) ;  /* 0xffffff9800587947 */ /* 0x000fea000383ffff */
.L_x_47:
[----:B------:R-:W-:-:S07]  /*8ce0*/  MOV R0, UR4 ;  /* 0x0000000400007c02 */ /* 0x000fce0008000f00 */
.L_x_144:
[----:B-1----:R1:W2:Y:S02]  /*8cf0*/  SYNCS.PHASECHK.TRANS64.TRYWAIT P0, [R0+URZ], R2 ;  /* 0x00000002000075a7 */ /* 0x0022a400080011ff */
[----:B--2---:R-:W-:Y:S05]  /*8d00*/  @!P0 NANOSLEEP.SYNCS 0x989680 ;  /* 0x009896800000895d */ /* 0x004fea0003900000 */
[----:B------:R-:W2:Y:S02]  /*8d10*/  @!P0 SYNCS.PHASECHK.TRANS64 P0, [R0+URZ], R2 ;  /* 0x00000002000085a7 */ /* 0x000ea400080010ff */
[----:B--2---:R-:W-:Y:S05]  /*8d20*/  @!P0 BRA `(.L_x_144) ;  /* 0xfffffffc00f08947 */ /* 0x004fea000383ffff */
[----:B------:R-:W-:Y:S05]  /*8d30*/  BRA `(.L_x_145) ;  /* 0xffffffa000047947 */ /* 0x000fea000383ffff */
.L_x_50:
[----:B-1----:R1:W2:Y:S02]  /*8d40*/  SYNCS.PHASECHK.TRANS64.TRYWAIT P0, [R2+URZ+0xd0], R4 ;  /* 0x0000d004020075a7 */ /* 0x0022a400080011ff */
[----:B--2---:R-:W-:Y:S05]  /*8d50*/  @!P0 NANOSLEEP.SYNCS 0x989680 ;  /* 0x009896800000895d */ /* 0x004fea0003900000 */
[----:B------:R-:W2:Y:S02]  /*8d60*/  @!P0 SYNCS.PHASECHK.TRANS64 P0, [R2+URZ+0xd0], R4 ;  /* 0x0000d004020085a7 */ /* 0x000ea400080010ff */
[----:B--2---:R-:W-:Y:S05]  /*8d70*/  @!P0 BRA `(.L_x_50) ;  /* 0xfffffffc00f08947 */ /* 0x004fea000383ffff */
[----:B------:R-:W-:Y:S05]  /*8d80*/  BRA `(.L_x_146) ;  /* 0xffffffa000607947 */ /* 0x000fea000383ffff */
.L_x_51:
[----:B------:R-:W-:-:S07]  /*8d90*/  MOV R2, UR4 ;  /* 0x0000000400027c02 */ /* 0x000fce0008000f00 */
.L_x_147:
[----:B-1----:R1:W2:Y:S02]  /*8da0*/  SYNCS.PHASECHK.TRANS64.TRYWAIT P0, [R2+URZ+0x80], R5 ;  /* 0x00008005020075a7 */ /* 0x0022a400080011ff */
[----:B--2---:R-:W-:Y:S05]  /*8db0*/  @!P0 NANOSLEEP.SYNCS 0x989680 ;  /* 0x009896800000895d */ /* 0x004fea0003900000 */
[----:B------:R-:W2:Y:S02]  /*8dc0*/  @!P0 SYNCS.PHASECHK.TRANS64 P0, [R2+URZ+0x80], R5 ;  /* 0x00008005020085a7 */ /* 0x000ea400080010ff */
[----:B--2---:R-:W-:Y:S05]  /*8dd0*/  @!P0 BRA `(.L_x_147) ;  /* 0xfffffffc00f08947 */ /* 0x004fea000383ffff */
[----:B------:R-:W-:Y:S05]  /*8de0*/  BRA `(.L_x_148) ;  /* 0xffffffa000707947 */ /* 0x000fea000383ffff */
.L_x_52:
[----:B-1----:R1:W2:Y:S02]  /*8df0*/  SYNCS.PHASECHK.TRANS64.TRYWAIT P1, [R2+URZ+0x70], R4 ;  /* 0x00007004020075a7 */ /* 0x0022a400080211ff */
[----:B--2---:R-:W-:Y:S05]  /*8e00*/  @!P1 NANOSLEEP.SYNCS 0x989680 ;  /* 0x009896800000995d */ /* 0x004fea0003900000 */
[----:B------:R-:W2:Y:S02]  /*8e10*/  @!P1 SYNCS.PHASECHK.TRANS64 P1, [R2+URZ+0x70], R4 ;  /* 0x00007004020095a7 */ /* 0x000ea400080210ff */
[----:B--2---:R-:W-:Y:S05]  /*8e20*/  @!P1 BRA `(.L_x_52) ;  /* 0xfffffffc00f09947 */ /* 0x004fea000383ffff */
[----:B------:R-:W-:Y:S05]  /*8e30*/  BRA `(.L_x_149) ;  /* 0xffffffa000a07947 */ /* 0x000fea000383ffff */
.L_x_55:
[----:B------:R-:W-:-:S07]  /*8e40*/  MOV R0, UR4 ;  /* 0x0000000400007c02 */ /* 0x000fce0008000f00 */
.L_x_150:
[----:B-1----:R1:W2:Y:S02]  /*8e50*/  SYNCS.PHASECHK.TRANS64.TRYWAIT P0, [R0+URZ+0x80], R2 ;  /* 0x00008002000075a7 */ /* 0x0022a400080011ff */
[----:B--2---:R-:W-:Y:S05]  /*8e60*/  @!P0 NANOSLEEP.SYNCS 0x989680 ;  /* 0x009896800000895d */ /* 0x004fea0003900000 */
[----:B------:R-:W2:Y:S02]  /*8e70*/  @!P0 SYNCS.PHASECHK.TRANS64 P0, [R0+URZ+0x80], R2 ;  /* 0x00008002000085a7 */ /* 0x000ea400080010ff */
[----:B--2---:R-:W-:Y:S05]  /*8e80*/  @!P0 BRA `(.L_x_150) ;  /* 0xfffffffc00f08947 */ /* 0x004fea000383ffff */
[----:B------:R-:W-:Y:S05]  /*8e90*/  BRA `(.L_x_54) ;  /* 0xffffffa000f47947 */ /* 0x000fea000383ffff */
.L_x_62:
[----:B-1----:R1:W2:Y:S02]  /*8ea0*/  SYNCS.PHASECHK.TRANS64.TRYWAIT P1, [R0+URZ+0x70], R2 ;  /* 0x00007002000075a7 */ /* 0x0022a400080211ff */
[----:B--2---:R-:W-:Y:S05]  /*8eb0*/  @!P1 NANOSLEEP.SYNCS 0x989680 ;  /* 0x009896800000995d */ /* 0x004fea0003900000 */
[----:B------:R-:W2:Y:S02]  /*8ec0*/  @!P1 SYNCS.PHASECHK.TRANS64 P1, [R0+URZ+0x70], R2 ;  /* 0x00007002000095a7 */ /* 0x000ea400080210ff */
[----:B--2---:R-:W-:Y:S05]  /*8ed0*/  @!P1 BRA `(.L_x_62) ;  /* 0xfffffffc00f09947 */ /* 0x004fea000383ffff */
[----:B------:R-:W-:Y:S05]  /*8ee0*/  BRA `(.L_x_151) ;  /* 0xffffffa8005c7947 */ /* 0x000fea000383ffff */
.L_x_63:
[----:B------:R-:W-:-:S13]  /*8ef0*/  R2UR UR4, R13 ;  /* 0x000000000d0472ca */ /* 0x000fda00000e0000 */
[----:B------:R-:W-:-:S07]  /*8f00*/  MOV R2, UR4 ;  /* 0x0000000400027c02 */ /* 0x000fce0008000f00 */
.L_x_152:
[----:B-1----:R1:W2:Y:S02]  /*8f10*/  SYNCS.PHASECHK.TRANS64.TRYWAIT P0, [R2+URZ+0xb0], R0 ;  /* 0x0000b000020075a7 */ /* 0x0022a400080011ff */
[----:B--2---:R-:W-:Y:S05]  /*8f20*/  @!P0 NANOSLEEP.SYNCS 0x989680 ;  /* 0x009896800000895d */ /* 0x004fea0003900000 */
[----:B------:R-:W2:Y:S02]  /*8f30*/  @!P0 SYNCS.PHASECHK.TRANS64 P0, [R2+URZ+0xb0], R0 ;  /* 0x0000b000020085a7 */ /* 0x000ea400080010ff */
[----:B--2---:R-:W-:Y:S05]  /*8f40*/  @!P0 BRA `(.L_x_152) ;  /* 0xfffffffc00f08947 */ /* 0x004fea000383ffff */
[----:B------:R-:W-:Y:S05]  /*8f50*/  BRA `(.L_x_153) ;  /* 0xffffffa800b07947 */ /* 0x000fea000383ffff */
.L_x_66:
[----:B------:R-:W-:Y:S07]  /*8f60*/  MOV R0, UR5 ;  /* 0x0000000500007c02 */ /* 0x000fee0008000f00 */
.L_x_154:
[----:B-1----:R1:W2:Y:S02]  /*8f70*/  SYNCS.PHASECHK.TRANS64.TRYWAIT P0, [R0+URZ], R2 ;  /* 0x00000002000075a7 */ /* 0x0022a400080011ff */
[----:B--2---:R-:W-:Y:S05]  /*8f80*/  @!P0 NANOSLEEP.SYNCS 0x989680 ;  /* 0x009896800000895d */ /* 0x004fea0003900000 */
[----:B------:R-:W2:Y:S02]  /*8f90*/  @!P0 SYNCS.PHASECHK.TRANS64 P0, [R0+URZ], R2 ;  /* 0x00000002000085a7 */ /* 0x000ea400080010ff */
[----:B--2---:R-:W-:Y:S05]  /*8fa0*/  @!P0 BRA `(.L_x_154) ;  /* 0xfffffffc00f08947 */ /* 0x004fea000383ffff */
[----:B------:R-:W-:Y:S05]  /*8fb0*/  BRA `(.L_x_65) ;  /* 0xffffffa800cc7947 */ /* 0x000fea000383ffff */
.L_x_69:
[----:B------:R-:W-:-:S07]  /*8fc0*/  MOV R0, UR4 ;  /* 0x0000000400007c02 */ /* 0x000fce0008000f00 */
.L_x_155:
[----:B--2---:R2:W3:Y:S02]  /*8fd0*/  SYNCS.PHASECHK.TRANS64.TRYWAIT P0, [R0+URZ], R2 ;  /* 0x00000002000075a7 */ /* 0x0044e400080011ff */
[----:B---3--:R-:W-:Y:S05]  /*8fe0*/  @!P0 NANOSLEEP.SYNCS 0x989680 ;  /* 0x009896800000895d */ /* 0x008fea0003900000 */
[----:B------:R-:W3:Y:S02]  /*8ff0*/  @!P0 SYNCS.PHASECHK.TRANS64 P0, [R0+URZ], R2 ;  /* 0x00000002000085a7 */ /* 0x000ee400080010ff */
[----:B---3--:R-:W-:Y:S05]  /*9000*/  @!P0 BRA `(.L_x_155) ;  /* 0xfffffffc00f08947 */ /* 0x008fea000383ffff */
[----:B------:R-:W-:Y:S05]  /*9010*/  BRA `(.L_x_156) ;  /* 0xffffffb000d87947 */ /* 0x000fea000383ffff */
.L_x_70:
[----:B------:R-:W-:-:S07]  /*9020*/  MOV R0, UR5 ;  /* 0x0000000500007c02 */ /* 0x000fce0008000f00 */
.L_x_157:
[----:B-1----:R1:W2:Y:S02]  /*9030*/  SYNCS.PHASECHK.TRANS64.TRYWAIT P0, [R0+URZ], R3 ;  /* 0x00000003000075a7 */ /* 0x0022a400080011ff */
[----:B--2---:R-:W-:Y:S05]  /*9040*/  @!P0 NANOSLEEP.SYNCS 0x989680 ;  /* 0x009896800000895d */ /* 0x004fea0003900000 */
[----:B------:R-:W2:Y:S02]  /*9050*/  @!P0 SYNCS.PHASECHK.TRANS64 P0, [R0+URZ], R3 ;  /* 0x00000003000085a7 */ /* 0x000ea400080010ff */
[----:B--2---:R-:W-:Y:S05]  /*9060*/  @!P0 BRA `(.L_x_157) ;  /* 0xfffffffc00f08947 */ /* 0x004fea000383ffff */
[----:B------:R-:W-:Y:S05]  /*9070*/  BRA `(.L_x_158) ;  /* 0xffffffb000e47947 */ /* 0x000fea000383ffff */
.L_x_71:
[----:B------:R-:W-:-:S07]  /*9080*/  MOV R0, UR5 ;  /* 0x0000000500007c02 */ /* 0x000fce0008000f00 */
.L_x_159:
[----:B-1----:R1:W2:Y:S02]  /*9090*/  SYNCS.PHASECHK.TRANS64.TRYWAIT P0, [R0+URZ], R3 ;  /* 0x00000003000075a7 */ /* 0x0022a400080011ff */
[----:B--2---:R-:W-:Y:S05]  /*90a0*/  @!P0 NANOSLEEP.SYNCS 0x989680 ;  /* 0x009896800000895d */ /* 0x004fea0003900000 */
[----:B------:R-:W2:Y:S02]  /*90b0*/  @!P0 SYNCS.PHASECHK.TRANS64 P0, [R0+URZ], R3 ;  /* 0x00000003000085a7 */ /* 0x000ea400080010ff */
[----:B--2---:R-:W-:Y:S05]  /*90c0*/  @!P0 BRA `(.L_x_159) ;  /* 0xfffffffc00f08947 */ /* 0x004fea000383ffff */
[----:B------:R-:W-:Y:S05]  /*90d0*/  BRA `(.L_x_160) ;  /* 0xffffffb000f07947 */ /* 0x000fea000383ffff */
.L_x_72:
[----:B-1----:R-:W-:-:S07]  /*90e0*/  MOV R0, UR4 ;  /* 0x0000000400007c02 */ /* 0x002fce0008000f00 */
.L_x_161:
[----:B-1----:R1:W2:Y:S02]  /*90f0*/  SYNCS.PHASECHK.TRANS64.TRYWAIT P0, [R0+URZ], R2 ;  /* 0x00000002000075a7 */ /* 0x0022a400080011ff */
[----:B--2---:R-:W-:Y:S05]  /*9100*/  @!P0 NANOSLEEP.SYNCS 0x989680 ;  /* 0x009896800000895d */ /* 0x004fea0003900000 */
[----:B------:R-:W2:Y:S02]  /*9110*/  @!P0 SYNCS.PHASECHK.TRANS64 P0, [R0+URZ], R2 ;  /* 0x00000002000085a7 */ /* 0x000ea400080010ff */
[----:B--2---:R-:W-:Y:S05]  /*9120*/  @!P0 BRA `(.L_x_161) ;  /* 0xfffffffc00f08947 */ /* 0x004fea000383ffff */
[----:B------:R-:W-:Y:S05]  /*9130*/  BRA `(.L_x_162) ;  /* 0xffffffb000fc7947 */ /* 0x000fea000383ffff */
.L_x_77:
[----:B--2---:R2:W3:Y:S02]  /*9140*/  SYNCS.PHASECHK.TRANS64.TRYWAIT P0, [R12+URZ+0x70], R0 ;  /* 0x000070000c0075a7 */ /* 0x0044e400080011ff */
[----:B---3--:R-:W-:Y:S05]  /*9150*/  @!P0 NANOSLEEP.SYNCS 0x989680 ;  /* 0x009896800000895d */ /* 0x008fea0003900000 */
[----:B------:R-:W3:Y:S02]  /*9160*/  @!P0 SYNCS.PHASECHK.TRANS64 P0, [R12+URZ+0x70], R0 ;  /* 0x000070000c0085a7 */ /* 0x000ee400080010ff */
[----:B---3--:R-:W-:Y:S05]  /*9170*/  @!P0 BRA `(.L_x_77) ;  /* 0xfffffffc00f08947 */ /* 0x008fea000383ffff */
[----:B------:R-:W-:Y:S05]  /*9180*/  BRA `(.L_x_163) ;  /* 0xffffffb800207947 */ /* 0x000fea000383ffff */
.L_x_80:
[----:B-1----:R-:W-:Y:S07]  /*9190*/  MOV R0, UR21 ;  /* 0x0000001500007c02 */ /* 0x002fee0008000f00 */
.L_x_164:
[----:B-1----:R1:W2:Y:S02]  /*91a0*/  SYNCS.PHASECHK.TRANS64.TRYWAIT P2, [R0+URZ+0x68], R6 ;  /* 0x00006806000075a7 */ /* 0x0022a400080411ff */
[----:B--2---:R-:W-:Y:S05]  /*91b0*/  @!P2 NANOSLEEP.SYNCS 0x989680 ;  /* 0x009896800000a95d */ /* 0x004fea0003900000 */
[----:B------:R-:W2:Y:S02]  /*91c0*/  @!P2 SYNCS.PHASECHK.TRANS64 P2, [R0+URZ+0x68], R6 ;  /* 0x000068060000a5a7 */ /* 0x000ea400080410ff */
[----:B--2---:R-:W-:Y:S05]  /*91d0*/  @!P2 BRA `(.L_x_164) ;  /* 0xfffffffc00f0a947 */ /* 0x004fea000383ffff */
[----:B------:R-:W-:Y:S05]  /*91e0*/  BRA `(.L_x_79) ;  /* 0xffffffbc00887947 */ /* 0x000fea000383ffff */
.L_x_83:
[----:B------:R-:W-:Y:S07]  /*91f0*/  MOV R0, UR21 ;  /* 0x0000001500007c02 */ /* 0x000fee0008000f00 */
.L_x_165:
[----:B-1----:R1:W2:Y:S02]  /*9200*/  SYNCS.PHASECHK.TRANS64.TRYWAIT P0, [R0+URZ+0x40], R9 ;  /* 0x00004009000075a7 */ /* 0x0022a400080011ff */
[----:B--2---:R-:W-:Y:S05]  /*9210*/  @!P0 NANOSLEEP.SYNCS 0x989680 ;  /* 0x009896800000895d */ /* 0x004fea0003900000 */
[----:B------:R-:W2:Y:S02]  /*9220*/  @!P0 SYNCS.PHASECHK.TRANS64 P0, [R0+URZ+0x40], R9 ;  /* 0x00004009000085a7 */ /* 0x000ea400080010ff */
[----:B--2---:R-:W-:Y:S05]  /*9230*/  @!P0 BRA `(.L_x_165) ;  /* 0xfffffffc00f08947 */ /* 0x004fea000383ffff */
[----:B------:R-:W-:Y:S05]  /*9240*/  BRA `(.L_x_166) ;  /* 0xffffffbc00e47947 */ /* 0x000fea000383ffff */
.L_x_84:
[----:B------:R-:W-:Y:S07]  /*9250*/  MOV R0, UR21 ;  /* 0x0000001500007c02 */ /* 0x000fee0008000f00 */
.L_x_167:
[----:B-1----:R1:W2:Y:S02]  /*9260*/  SYNCS.PHASECHK.TRANS64.TRYWAIT P0, [R0+URZ+0x48], R9 ;  /* 0x00004809000075a7 */ /* 0x0022a400080011ff */
[----:B--2---:R-:W-:Y:S05]  /*9270*/  @!P0 NANOSLEEP.SYNCS 0x989680 ;  /* 0x009896800000895d */ /* 0x004fea0003900000 */
[----:B------:R-:W2:Y:S02]  /*9280*/  @!P0 SYNCS.PHASECHK.TRANS64 P0, [R0+URZ+0x48], R9 ;  /* 0x00004809000085a7 */ /* 0x000ea400080010ff */
[----:B--2---:R-:W-:Y:S05]  /*9290*/  @!P0 BRA `(.L_x_167) ;  /* 0xfffffffc00f08947 */ /* 0x004fea000383ffff */
[----:B------:R-:W-:Y:S05]  /*92a0*/  BRA `(.L_x_168) ;  /* 0xffffffc000247947 */ /* 0x000fea000383ffff */
.L_x_85:
[----:B------:R-:W-:Y:S07]  /*92b0*/  MOV R0, UR21 ;  /* 0x0000001500007c02 */ /* 0x000fee0008000f00 */
.L_x_169:
[----:B-1----:R1:W2:Y:S02]  /*92c0*/  SYNCS.PHASECHK.TRANS64.TRYWAIT P0, [R0+URZ+0x50], R9 ;  /* 0x00005009000075a7 */ /* 0x0022a400080011ff */
[----:B--2---:R-:W-:Y:S05]  /*92d0*/  @!P0 NANOSLEEP.SYNCS 0x989680 ;  /* 0x009896800000895d */ /* 0x004fea0003900000 */
[----:B------:R-:W2:Y:S02]  /*92e0*/  @!P0 SYNCS.PHASECHK.TRANS64 P0, [R0+URZ+0x50], R9 ;  /* 0x00005009000085a7 */ /* 0x000ea400080010ff */
[----:B--2---:R-:W-:Y:S05]  /*92f0*/  @!P0 BRA `(.L_x_169) ;  /* 0xfffffffc00f08947 */ /* 0x004fea000383ffff */
[----:B------:R-:W-:Y:S05]  /*9300*/  BRA `(.L_x_170) ;  /* 0xffffffc0006c7947 */ /* 0x000fea000383ffff */
.L_x_86:
[----:B------:R-:W-:Y:S07]  /*9310*/  MOV R0, UR21 ;  /* 0x0000001500007c02 */ /* 0x000fee0008000f00 */
.L_x_171:
[----:B-1----:R1:W2:Y:S02]  /*9320*/  SYNCS.PHASECHK.TRANS64.TRYWAIT P0, [R0+URZ+0x58], R9 ;  /* 0x00005809000075a7 */ /* 0x0022a400080011ff */
[----:B--2---:R-:W-:Y:S05]  /*9330*/  @!P0 NANOSLEEP.SYNCS 0x989680 ;  /* 0x009896800000895d */ /* 0x004fea0003900000 */
[----:B------:R-:W2:Y:S02]  /*9340*/  @!P0 SYNCS.PHASECHK.TRANS64 P0, [R0+URZ+0x58], R9 ;  /* 0x00005809000085a7 */ /* 0x000ea400080010ff */
[----:B--2---:R-:W-:Y:S05]  /*9350*/  @!P0 BRA `(.L_x_171) ;  /* 0xfffffffc00f08947 */ /* 0x004fea000383ffff */
[----:B------:R-:W-:Y:S05]  /*9360*/  BRA `(.L_x_172) ;  /* 0xffffffc000b07947 */ /* 0x000fea000383ffff */
.L_x_88:
[----:B------:R-:W-:-:S07]  /*9370*/  MOV R0, UR21 ;  /* 0x0000001500007c02 */ /* 0x000fce0008000f00 */
.L_x_173:
[----:B-1----:R1:W3:Y:S02]  /*9380*/  SYNCS.PHASECHK.TRANS64.TRYWAIT P0, [R0+URZ+0x40], R2 ;  /* 0x00004002000075a7 */ /* 0x0022e400080011ff */
[----:B---3--:R-:W-:Y:S05]  /*9390*/  @!P0 NANOSLEEP.SYNCS 0x989680 ;  /* 0x009896800000895d */ /* 0x008fea0003900000 */
[----:B------:R-:W3:Y:S02]  /*93a0*/  @!P0 SYNCS.PHASECHK.TRANS64 P0, [R0+URZ+0x40], R2 ;  /* 0x00004002000085a7 */ /* 0x000ee400080010ff */
[----:B---3--:R-:W-:Y:S05]  /*93b0*/  @!P0 BRA `(.L_x_173) ;  /* 0xfffffffc00f08947 */ /* 0x008fea000383ffff */
[----:B------:R-:W-:Y:S05]  /*93c0*/  BRA `(.L_x_174) ;  /* 0xffffffc400287947 */ /* 0x000fea000383ffff */
.L_x_89:
[----:B-1----:R-:W-:-:S07]  /*93d0*/  MOV R0, UR21 ;  /* 0x0000001500007c02 */ /* 0x002fce0008000f00 */
.L_x_175:
[----:B-1----:R1:W3:Y:S02]  /*93e0*/  SYNCS.PHASECHK.TRANS64.TRYWAIT P0, [R0+URZ+0x48], R2 ;  /* 0x00004802000075a7 */ /* 0x0022e400080011ff */
[----:B---3--:R-:W-:Y:S05]  /*93f0*/  @!P0 NANOSLEEP.SYNCS 0x989680 ;  /* 0x009896800000895d */ /* 0x008fea0003900000 */
[----:B------:R-:W3:Y:S02]  /*9400*/  @!P0 SYNCS.PHASECHK.TRANS64 P0, [R0+URZ+0x48], R2 ;  /* 0x00004802000085a7 */ /* 0x000ee400080010ff */
[----:B---3--:R-:W-:Y:S05]  /*9410*/  @!P0 BRA `(.L_x_175) ;  /* 0xfffffffc00f08947 */ /* 0x008fea000383ffff */
[----:B------:R-:W-:Y:S05]  /*9420*/  BRA `(.L_x_176) ;  /* 0xffffffc400187947 */ /* 0x000fea000383ffff */
.L_x_90:
[----:B-1----:R-:W-:-:S07]  /*9430*/  MOV R0, UR21 ;  /* 0x0000001500007c02 */ /* 0x002fce0008000f00 */
.L_x_177:
[----:B-1----:R1:W3:Y:S02]  /*9440*/  SYNCS.PHASECHK.TRANS64.TRYWAIT P0, [R0+URZ+0x50], R2 ;  /* 0x00005002000075a7 */ /* 0x0022e400080011ff */
[----:B---3--:R-:W-:Y:S05]  /*9450*/  @!P0 NANOSLEEP.SYNCS 0x989680 ;  /* 0x009896800000895d */ /* 0x008fea0003900000 */
[----:B------:R-:W3:Y:S02]  /*9460*/  @!P0 SYNCS.PHASECHK.TRANS64 P0, [R0+URZ+0x50], R2 ;  /* 0x00005002000085a7 */ /* 0x000ee400080010ff */
[----:B---3--:R-:W-:Y:S05]  /*9470*/  @!P0 BRA `(.L_x_177) ;  /* 0xfffffffc00f08947 */ /* 0x008fea000383ffff */
[----:B------:R-:W-:Y:S05]  /*9480*/  BRA `(.L_x_178) ;  /* 0xffffffc400087947 */ /* 0x000fea000383ffff */
.L_x_92:
[----:B-1----:R1:W2:Y:S02]  /*9490*/  SYNCS.PHASECHK.TRANS64.TRYWAIT P0, [R3+URZ+0x70], R0 ;  /* 0x00007000030075a7 */ /* 0x0022a400080011ff */
[----:B--2---:R-:W-:Y:S05]  /*94a0*/  @!P0 NANOSLEEP.SYNCS 0x989680 ;  /* 0x009896800000895d */ /* 0x004fea0003900000 */
[----:B------:R-:W2:Y:S02]  /*94b0*/  @!P0 SYNCS.PHASECHK.TRANS64 P0, [R3+URZ+0x70], R0 ;  /* 0x00007000030085a7 */ /* 0x000ea400080010ff */
[----:B--2---:R-:W-:Y:S05]  /*94c0*/  @!P0 BRA `(.L_x_92) ;  /* 0xfffffffc00f08947 */ /* 0x004fea000383ffff */
[----:B------:R-:W-:Y:S05]  /*94d0*/  BRA `(.L_x_179) ;  /* 0xffffffc400dc7947 */ /* 0x000fea000383ffff */
.L_x_103:
[----:B-1----:R-:W-:Y:S04]  /*94e0*/  MOV R0, UR43 ;  /* 0x0000002b00007c02 */ /* 0x002fe80008000f00 */
[----:B------:R1:W2:Y:S03]  /*94f0*/  SYNCS.PHASECHK.TRANS64.TRYWAIT P1, [R0+URZ+0x20], R3 ;  /* 0x00002003000075a7 */ /* 0x0002a600080211ff */
[----:B--2---:R-:W-:Y:S05]  /*9500*/  @!P1 NANOSLEEP.SYNCS 0x989680 ;  /* 0x009896800000995d */ /* 0x004fea0003900000 */
[----:B------:R-:W2:Y:S02]  /*9510*/  @!P1 SYNCS.PHASECHK.TRANS64 P1, [R0+URZ+0x20], R3 ;  /* 0x00002003000095a7 */ /* 0x000ea400080210ff */
[----:B--2---:R-:W-:Y:S05]  /*9520*/  @!P1 BRA `(.L_x_103) ;  /* 0xfffffffc00ec9947 */ /* 0x004fea000383ffff */
[----:B------:R-:W-:Y:S05]  /*9530*/  BRA `(.L_x_102) ;  /* 0xffffffd400787947 */ /* 0x000fea000383ffff */
.L_x_105:
[----:B-1----:R1:W3:Y:S02]  /*9540*/  SYNCS.PHASECHK.TRANS64.TRYWAIT P0, [R72+URZ+0x90], R2 ;  /* 0x00009002480075a7 */ /* 0x0022e400080011ff */
[----:B---3--:R-:W-:Y:S05]  /*9550*/  @!P0 NANOSLEEP.SYNCS 0x989680 ;  /* 0x009896800000895d */ /* 0x008fea0003900000 */
[----:B------:R-:W3:Y:S02]  /*9560*/  @!P0 SYNCS.PHASECHK.TRANS64 P0, [R72+URZ+0x90], R2 ;  /* 0x00009002480085a7 */ /* 0x000ee400080010ff */
[----:B---3--:R-:W-:Y:S05]  /*9570*/  @!P0 BRA `(.L_x_105) ;  /* 0xfffffffc00f08947 */ /* 0x008fea000383ffff */
[----:B------:R-:W-:Y:S05]  /*9580*/  BRA `(.L_x_104) ;  /* 0xffffffd400a47947 */ /* 0x000fea000383ffff */
.L_x_114:
[----:B-1----:R1:W2:Y:S02]  /*9590*/  SYNCS.PHASECHK.TRANS64.TRYWAIT P0, [R2+URZ+0x20], R0 ;  /* 0x00002000020075a7 */ /* 0x0022a400080011ff */
[----:B--2---:R-:W-:Y:S05]  /*95a0*/  @!P0 NANOSLEEP.SYNCS 0x989680 ;  /* 0x009896800000895d */ /* 0x004fea0003900000 */
[----:B------:R-:W2:Y:S02]  /*95b0*/  @!P0 SYNCS.PHASECHK.TRANS64 P0, [R2+URZ+0x20], R0 ;  /* 0x00002000020085a7 */ /* 0x000ea400080010ff */
[----:B--2---:R-:W-:Y:S05]  /*95c0*/  @!P0 BRA `(.L_x_114) ;  /* 0xfffffffc00f08947 */ /* 0x004fea000383ffff */
[----:B------:R-:W-:Y:S05]  /*95d0*/  BRA `(.L_x_113) ;  /* 0xffffffdc00487947 */ /* 0x000fea000383ffff */
.L_x_122:
[----:B-1----:R1:W2:Y:S02]  /*95e0*/  SYNCS.PHASECHK.TRANS64.TRYWAIT P0, [R0+URZ+0x20], R5 ;  /* 0x00002005000075a7 */ /* 0x0022a400080011ff */
[----:B--2---:R-:W-:Y:S05]  /*95f0*/  @!P0 NANOSLEEP.SYNCS 0x989680 ;  /* 0x009896800000895d */ /* 0x004fea0003900000 */
[----:B------:R-:W2:Y:S02]  /*9600*/  @!P0 SYNCS.PHASECHK.TRANS64 P0, [R0+URZ+0x20], R5 ;  /* 0x00002005000085a7 */ /* 0x000ea400080010ff */
[----:B--2---:R-:W-:Y:S05]  /*9610*/  @!P0 BRA `(.L_x_122) ;  /* 0xfffffffc00f08947 */ /* 0x004fea000383ffff */
[----:B------:R-:W-:Y:S05]  /*9620*/  BRA `(.L_x_121) ;  /* 0xffffffe400107947 */ /* 0x000fea000383ffff */
.L_x_130:
[----:B--2---:R2:W3:Y:S02]  /*9630*/  SYNCS.PHASECHK.TRANS64.TRYWAIT P0, [R2+URZ+0x20], R0 ;  /* 0x00002000020075a7 */ /* 0x0044e400080011ff */
[----:B---3--:R-:W-:Y:S05]  /*9640*/  @!P0 NANOSLEEP.SYNCS 0x989680 ;  /* 0x009896800000895d */ /* 0x008fea0003900000 */
[----:B------:R-:W3:Y:S02]  /*9650*/  @!P0 SYNCS.PHASECHK.TRANS64 P0, [R2+URZ+0x20], R0 ;  /* 0x00002000020085a7 */ /* 0x000ee400080010ff */
[----:B---3--:R-:W-:Y:S05]  /*9660*/  @!P0 BRA `(.L_x_130) ;  /* 0xfffffffc00f08947 */ /* 0x008fea000383ffff */
[----:B------:R-:W-:Y:S05]  /*9670*/  BRA `(.L_x_129) ;  /* 0xffffffe800d87947 */ /* 0x000fea000383ffff */
        .weak           $__internal_0_$__cuda_sm10x_tcgen05_guardrail_trap_col_being_dealloced_not_returned_by_alloc
        .type           $__internal_0_$__cuda_sm10x_tcgen05_guardrail_trap_col_being_dealloced_not_returned_by_alloc,@function
        .size           $__internal_0_$__cuda_sm10x_tcgen05_guardrail_trap_col_being_dealloced_not_returned_by_alloc,($__internal_1_$__cuda_sm10x_tcgen05_guardrail_trap_phase_invalid_during_alloc - $__internal_0_$__cuda_sm10x_tcgen05_guardrail_trap_col_being_dealloced_not_returned_by_alloc)
$__internal_0_$__cuda_sm10x_tcgen05_guardrail_trap_col_being_dealloced_not_returned_by_alloc:
[----:B------:R-:W-:Y:S05]  /*9680*/  BPT.TRAP 0x1 ;  /* 0x000000040000795c */ /* 0x000fea0000300000 */
[----:B------:R-:W-:-:S04]  /*9690*/  HFMA2 R3, -RZ, RZ, 0, 0 ;  /* 0x00000000ff037431 */ /* 0x000fc800000001ff */
[----:B------:R-:W-:Y:S05]  /*96a0*/  RET.REL.NODEC R2 `(_ZN7cutlass13device_kernelINS_4gemm6kernel13GemmUniversalIN4cute5tupleIJiiiiEEENS1_10collective13CollectiveMmaINS1_35MainloopSm100TmaUmmaWarpSpecializedILi2ELi2ELi4ENS5_IJNS4_1CILi1EEENSA_ILi8EEESB_EEEEENS5_IJNSA_ILi64EEENSA_ILi128EEESG_EEEfNS5_IJlSB_lEEEfSI_NS4_8TiledMMAINS4_8MMA_AtomIJNS4_17SM100_MMA_TF32_SSINS_10tfloat32_tESM_fLi64ELi128ELNS4_4UMMA5MajorE0ELSO_0ELNSN_7ScaleInE0ELSP_0EEEEEENS4_6LayoutINS5_IJSB_SB_SB_EEENS5_IJNSA_ILi0EEESU_SU_EEEEENS5_IJNS4_10UnderscoreESX_SX_EEEEENS4_23SM90_TMA_LOAD_MULTICASTENS4_14ComposedLayoutINS4_7SwizzleILi3ELi4ELi3EEENS4_18smem_ptr_flag_bitsILi32EEENSS_INS5_IJSC_NSA_ILi32EEEEEENS5_IJS16_SB_EEEEEEEvNS4_8identityENS4_13SM90_TMA_LOADES1A_vS1B_EENS_8epilogue10collective18CollectiveEpilogueINS1E_23Sm100TmaWarpSpecializedILi4ELi2ELi16ELb1ELb0EEEJSH_NS5_IJNSS_ISF_SB_EENSS_IS16_SB_EEEEEfSI_fSI_NS1E_6fusion15FusionCallbacksIS1I_NS1M_17LinearCombinationIffffLNS_15FloatRoundStyleE2EEESH_S1L_JEEENS4_5SM1004TMEM4LOAD26SM100_TMEM_LOAD_16dp128b8xES1C_S1A_NS4_17SM75_U32x4_LDSM_NENS4_14SM90_TMA_STOREES1A_NS4_17SM90_U32x4_STSM_NENS4_39AutoVectorizingCopyWithAssumedAlignmentILi128EEEEEEvvEEEEvNT_6ParamsE) ;  /* 0xffffff6802547950 */ /* 0x000fea0003c3ffff */
        .weak           $__internal_1_$__cuda_sm10x_tcgen05_guardrail_trap_phase_invalid_during_alloc
        .type           $__internal_1_$__cuda_sm10x_tcgen05_guardrail_trap_phase_invalid_during_alloc,@function
        .size           $__internal_1_$__cuda_sm10x_tcgen05_guardrail_trap_phase_invalid_during_alloc,($__internal_2_$__cuda_sm10x_tcgen05_guardrail_trap_unallocated_columns_being_dealloced - $__internal_1_$__cuda_sm10x_tcgen05_guardrail_trap_phase_invalid_during_alloc)
$__internal_1_$__cuda_sm10x_tcgen05_guardrail_trap_phase_invalid_during_alloc:
[----:B------:R-:W-:Y:S05]  /*96b0*/  BPT.TRAP 0x1 ;  /* 0x000000040000795c */ /* 0x000fea0000300000 */
[----:B------:R-:W-:-:S04]  /*96c0*/  MOV R5, 0x0 ;  /* 0x0000000000057802 */ /* 0x000fc80000000f00 */
[----:B------:R-:W-:Y:S05]  /*96d0*/  RET.REL.NODEC R4 `(_ZN7cutlass13device_kernelINS_4gemm6kernel13GemmUniversalIN4cute5tupleIJiiiiEEENS1_10collective13CollectiveMmaINS1_35MainloopSm100TmaUmmaWarpSpecializedILi2ELi2ELi4ENS5_IJNS4_1CILi1EEENSA_ILi8EEESB_EEEEENS5_IJNSA_ILi64EEENSA_ILi128EEESG_EEEfNS5_IJlSB_lEEEfSI_NS4_8TiledMMAINS4_8MMA_AtomIJNS4_17SM100_MMA_TF32_SSINS_10tfloat32_tESM_fLi64ELi128ELNS4_4UMMA5MajorE0ELSO_0ELNSN_7ScaleInE0ELSP_0EEEEEENS4_6LayoutINS5_IJSB_SB_SB_EEENS5_IJNSA_ILi0EEESU_SU_EEEEENS5_IJNS4_10UnderscoreESX_SX_EEEEENS4_23SM90_TMA_LOAD_MULTICASTENS4_14ComposedLayoutINS4_7SwizzleILi3ELi4ELi3EEENS4_18smem_ptr_flag_bitsILi32EEENSS_INS5_IJSC_NSA_ILi32EEEEEENS5_IJS16_SB_EEEEEEEvNS4_8identityENS4_13SM90_TMA_LOADES1A_vS1B_EENS_8epilogue10collective18CollectiveEpilogueINS1E_23Sm100TmaWarpSpecializedILi4ELi2ELi16ELb1ELb0EEEJSH_NS5_IJNSS_ISF_SB_EENSS_IS16_SB_EEEEEfSI_fSI_NS1E_6fusion15FusionCallbacksIS1I_NS1M_17LinearCombinationIffffLNS_15FloatRoundStyleE2EEESH_S1L_JEEENS4_5SM1004TMEM4LOAD26SM100_TMEM_LOAD_16dp128b8xES1C_S1A_NS4_17SM75_U32x4_LDSM_NENS4_14SM90_TMA_STOREES1A_NS4_17SM90_U32x4_STSM_NENS4_39AutoVectorizingCopyWithAssumedAlignmentILi128EEEEEEvvEEEEvNT_6ParamsE) ;  /* 0xffffff6804487950 */ /* 0x000fea0003c3ffff */
        .weak           $__internal_2_$__cuda_sm10x_tcgen05_guardrail_trap_unallocated_columns_being_dealloced
        .type           $__internal_2_$__cuda_sm10x_tcgen05_guardrail_trap_unallocated_columns_being_dealloced,@function
        .size           $__internal_2_$__cuda_sm10x_tcgen05_guardrail_trap_unallocated_columns_being_dealloced,(.L_x_181 - $__internal_2_$__cuda_sm10x_tcgen05_guardrail_trap_unallocated_columns_being_dealloced)
$__internal_2_$__cuda_sm10x_tcgen05_guardrail_trap_unallocated_columns_being_dealloced:
[----:B------:R-:W-:Y:S05]  /*96e0*/  BPT.TRAP 0x1 ;  /* 0x000000040000795c */ /* 0x000fea0000300000 */
[----:B------:R-:W-:-:S04]  /*96f0*/  HFMA2 R3, -RZ, RZ, 0, 0 ;  /* 0x00000000ff037431 */ /* 0x000fc800000001ff */
[----:B------:R-:W-:Y:S05]  /*9700*/  RET.REL.NODEC R2 `(_ZN7cutlass13device_kernelINS_4gemm6kernel13GemmUniversalIN4cute5tupleIJiiiiEEENS1_10collective13CollectiveMmaINS1_35MainloopSm100TmaUmmaWarpSpecializedILi2ELi2ELi4ENS5_IJNS4_1CILi1EEENSA_ILi8EEESB_EEEEENS5_IJNSA_ILi64EEENSA_ILi128EEESG_EEEfNS5_IJlSB_lEEEfSI_NS4_8TiledMMAINS4_8MMA_AtomIJNS4_17SM100_MMA_TF32_SSINS_10tfloat32_tESM_fLi64ELi128ELNS4_4UMMA5MajorE0ELSO_0ELNSN_7ScaleInE0ELSP_0EEEEEENS4_6LayoutINS5_IJSB_SB_SB_EEENS5_IJNSA_ILi0EEESU_SU_EEEEENS5_IJNS4_10UnderscoreESX_SX_EEEEENS4_23SM90_TMA_LOAD_MULTICASTENS4_14ComposedLayoutINS4_7SwizzleILi3ELi4ELi3EEENS4_18smem_ptr_flag_bitsILi32EEENSS_INS5_IJSC_NSA_ILi32EEEEEENS5_IJS16_SB_EEEEEEEvNS4_8identityENS4_13SM90_TMA_LOADES1A_vS1B_EENS_8epilogue10collective18CollectiveEpilogueINS1E_23Sm100TmaWarpSpecializedILi4ELi2ELi16ELb1ELb0EEEJSH_NS5_IJNSS_ISF_SB_EENSS_IS16_SB_EEEEEfSI_fSI_NS1E_6fusion15FusionCallbacksIS1I_NS1M_17LinearCombinationIffffLNS_15FloatRoundStyleE2EEESH_S1L_JEEENS4_5SM1004TMEM4LOAD26SM100_TMEM_LOAD_16dp128b8xES1C_S1A_NS4_17SM75_U32x4_LDSM_NENS4_14SM90_TMA_STOREES1A_NS4_17SM90_U32x4_STSM_NENS4_39AutoVectorizingCopyWithAssumedAlignmentILi128EEEEEEvvEEEEvNT_6ParamsE) ;  /* 0xffffff68023c7950 */ /* 0x000fea0003c3ffff */
.L_x_180:
[----:B------:R-:W-:-:S00]  /*9710*/  BRA `(.L_x_180) ;  /* 0xfffffffc00fc7947 */ /* 0x000fc0000383ffff */
[----:B------:R-:W-:-:S00]  /*9720*/  NOP ;  /* 0x0000000000007918 */ /* 0x000fc00000000000 */
        /* <DEDUP_REMOVED lines=13> */
.L_x_181:


//--------------------- .nv.global.init           --------------------------
	.section	.nv.global.init,"aw",@progbits
.nv.global.init:
	.type		$str$27,@object
	.size		$str$27,($str$28 - $str$27)
$str$27:
        /*0000*/ 	.byte	0x28, 0x61, 0x64, 0x64, 0x72, 0x65, 0x73, 0x73, 0x20, 0x26, 0x20, 0x6d, 0x61, 0x73, 0x6b, 0x29
        /*0010*/ 	.byte	0x20, 0x3d, 0x3d, 0x20, 0x30, 0x00
	.type		$str$28,@object
	.size		$str$28,($str$26 - $str$28)
$str$28:
        /*0016*/ 	.byte	0x2f, 0x74, 0x6d, 0x70, 0x2f, 0x63, 0x75, 0x74, 0x6c, 0x61, 0x73, 0x73, 0x5f, 0x73, 0x77, 0x65
        /*0026*/ 	.byte	0x65, 0x70, 0x5f, 0x73, 0x72, 0x63, 0x2f, 0x69, 0x6e, 0x63, 0x6c, 0x75, 0x64, 0x65, 0x2f, 0x63
        /*0036*/ 	.byte	0x75, 0x74, 0x65, 0x2f, 0x70, 0x6f, 0x69, 0x6e, 0x74, 0x65, 0x72, 0x5f, 0x66, 0x6c, 0x61, 0x67
        /*0046*/ 	.byte	0x67, 0x65, 0x64, 0x2e, 0x68, 0x70, 0x70, 0x00
	.type		$str$26,@object
	.size		$str$26,($str$25 - $str$26)
$str$26:
        /*004e*/ 	.byte	0x2f, 0x74, 0x6d, 0x70, 0x2f, 0x63, 0x75, 0x74, 0x6c, 0x61, 0x73, 0x73, 0x5f, 0x73, 0x77, 0x65
        /*005e*/ 	.byte	0x65, 0x70, 0x5f, 0x73, 0x72, 0x63, 0x2f, 0x69, 0x6e, 0x63, 0x6c, 0x75, 0x64, 0x65, 0x2f, 0x63
        /*006e*/ 	.byte	0x75, 0x74, 0x65, 0x2f, 0x61, 0x74, 0x6f, 0x6d, 0x2f, 0x63, 0x6f, 0x70, 0x79, 0x5f, 0x74, 0x72
        /*007e*/ 	.byte	0x61, 0x69, 0x74, 0x73, 0x5f, 0x73, 0x6d, 0x31, 0x30, 0x30, 0x2e, 0x68, 0x70, 0x70, 0x00
	.type		$str$25,@object
	.size		$str$25,(__unnamed_1 - $str$25)
$str$25:
        /*008d*/ 	.byte	0x28, 0x28, 0x75, 0x69, 0x6e, 0x74, 0x33, 0x32, 0x5f, 0x74, 0x28, 0x74, 0x68, 0x72, 0x65, 0x61
        /*009d*/ 	.byte	0x64, 0x49, 0x64, 0x78, 0x2e, 0x78, 0x29, 0x20, 0x2f, 0x20, 0x33, 0x32, 0x29, 0x20, 0x25, 0x20
        /*00ad*/ 	.byte	0x34, 0x29, 0x20, 0x3d, 0x3d, 0x20, 0x28, 0x28, 0x28, 0x74, 0x6d, 0x65, 0x6d, 0x5f, 0x61, 0x64
        /*00bd*/ 	.byte	0x64, 0x72, 0x20, 0x3e, 0x3e, 0x20, 0x31, 0x36, 0x29, 0x20, 0x2f, 0x20, 0x33, 0x32, 0x29, 0x20
        /*00cd*/ 	.byte	0x25, 0x20, 0x34, 0x29, 0x00
	.type		__unnamed_1,@object
	.size		__unnamed_1,(__unnamed_2 - __unnamed_1)
__unnamed_1:
        /*00d2*/ 	.byte	0x61, 0x75, 0x74, 0x6f, 0x20, 0x63, 0x75, 0x74, 0x65, 0x3a, 0x3a, 0x61, 0x73, 0x5f, 0x70, 0x6f
        /* <DEDUP_REMOVED lines=23> */
        /*0252*/ 	.byte	0x3c, 0x32, 0x30, 0x34, 0x38, 0x3e, 0x3e, 0x3e, 0x3e, 0x5d, 0x00
	.type		__unnamed_2,@object
	.size		__unnamed_2,(.L_2 - __unnamed_2)
__unnamed_2:
        /* <DEDUP_REMOVED lines=45> */
        /*052d*/ 	.byte	0x3e, 0x3e, 0x3e, 0x5d, 0x00
.L_2:


//--------------------- .nv.shared._ZN7cutlass13device_kernelINS_4gemm6kernel13GemmUniversalIN4cute5tupleIJiiiiEEENS1_10collective13CollectiveMmaINS1_35MainloopSm100TmaUmmaWarpSpecializedILi2ELi2ELi4ENS5_IJNS4_1CILi1EEENSA_ILi8EEESB_EEEEENS5_IJNSA_ILi64EEENSA_ILi128EEESG_EEEfNS5_IJlSB_lEEEfSI_NS4_8TiledMMAINS4_8MMA_AtomIJNS4_17SM100_MMA_TF32_SSINS_10tfloat32_tESM_fLi64ELi128ELNS4_4UMMA5MajorE0ELSO_0ELNSN_7ScaleInE0ELSP_0EEEEEENS4_6LayoutINS5_IJSB_SB_SB_EEENS5_IJNSA_ILi0EEESU_SU_EEEEENS5_IJNS4_10UnderscoreESX_SX_EEEEENS4_23SM90_TMA_LOAD_MULTICASTENS4_14ComposedLayoutINS4_7SwizzleILi3ELi4ELi3EEENS4_18smem_ptr_flag_bitsILi32EEENSS_INS5_IJSC_NSA_ILi32EEEEEENS5_IJS16_SB_EEEEEEEvNS4_8identityENS4_13SM90_TMA_LOADES1A_vS1B_EENS_8epilogue10collective18CollectiveEpilogueINS1E_23Sm100TmaWarpSpecializedILi4ELi2ELi16ELb1ELb0EEEJSH_NS5_IJNSS_ISF_SB_EENSS_IS16_SB_EEEEEfSI_fSI_NS1E_6fusion15FusionCallbacksIS1I_NS1M_17LinearCombinationIffffLNS_15FloatRoundStyleE2EEESH_S1L_JEEENS4_5SM1004TMEM4LOAD26SM100_TMEM_LOAD_16dp128b8xES1C_S1A_NS4_17SM75_U32x4_LDSM_NENS4_14SM90_TMA_STOREES1A_NS4_17SM90_U32x4_STSM_NENS4_39AutoVectorizingCopyWithAssumedAlignmentILi128EEEEEEvvEEEEvNT_6ParamsE --------------------------
	.section	.nv.shared._ZN7cutlass13device_kernelINS_4gemm6kernel13GemmUniversalIN4cute5tupleIJiiiiEEENS1_10collective13CollectiveMmaINS1_35MainloopSm100TmaUmmaWarpSpecializedILi2ELi2ELi4ENS5_IJNS4_1CILi1EEENSA_ILi8EEESB_EEEEENS5_IJNSA_ILi64EEENSA_ILi128EEESG_EEEfNS5_IJlSB_lEEEfSI_NS4_8TiledMMAINS4_8MMA_AtomIJNS4_17SM100_MMA_TF32_SSINS_10tfloat32_tESM_fLi64ELi128ELNS4_4UMMA5MajorE0ELSO_0ELNSN_7ScaleInE0ELSP_0EEEEEENS4_6LayoutINS5_IJSB_SB_SB_EEENS5_IJNSA_ILi0EEESU_SU_EEEEENS5_IJNS4_10UnderscoreESX_SX_EEEEENS4_23SM90_TMA_LOAD_MULTICASTENS4_14ComposedLayoutINS4_7SwizzleILi3ELi4ELi3EEENS4_18smem_ptr_flag_bitsILi32EEENSS_INS5_IJSC_NSA_ILi32EEEEEENS5_IJS16_SB_EEEEEEEvNS4_8identityENS4_13SM90_TMA_LOADES1A_vS1B_EENS_8epilogue10collective18CollectiveEpilogueINS1E_23Sm100TmaWarpSpecializedILi4ELi2ELi16ELb1ELb0EEEJSH_NS5_IJNSS_ISF_SB_EENSS_IS16_SB_EEEEEfSI_fSI_NS1E_6fusion15FusionCallbacksIS1I_NS1M_17LinearCombinationIffffLNS_15FloatRoundStyleE2EEESH_S1L_JEEENS4_5SM1004TMEM4LOAD26SM100_TMEM_LOAD_16dp128b8xES1C_S1A_NS4_17SM75_U32x4_LDSM_NENS4_14SM90_TMA_STOREES1A_NS4_17SM90_U32x4_STSM_NENS4_39AutoVectorizingCopyWithAssumedAlignmentILi128EEEEEEvvEEEEvNT_6ParamsE,"aw",@nobits
	.sectionflags	@""
	.align	16
	.zero		1024


//--------------------- .nv.shared.reserved.0     --------------------------
	.section	.nv.shared.reserved.0,"aw",@nobits
	.weak		__nv_reservedSMEM_offset_0_alias
	.size		__nv_reservedSMEM_offset_0_alias, 0, 64
	.other		__nv_reservedSMEM_offset_0_alias,@"STO_CUDA_RESERVED_SHARED STV_DEFAULT"
__nv_reservedSMEM_offset_0_alias:
	.zero		0
.nv.shared.reserved.0:
	.zero		64
	.weak		__nv_reservedSMEM_tcgen05_partition
	.type		__nv_reservedSMEM_tcgen05_partition,@object
	.size		__nv_reservedSMEM_tcgen05_partition,(.L_0 - __nv_reservedSMEM_tcgen05_partition)
__nv_reservedSMEM_tcgen05_partition:
	.zero		32
.L_0:


//--------------------- .nv.global                --------------------------
	.section	.nv.global,"aw",@nobits
.nv.global:
	.type		_ZN40_INTERNAL_ea251821_4_k_cu_37a9861f_318004cute1_E,@object
	.size		_ZN40_INTERNAL_ea251821_4_k_cu_37a9861f_318004cute1_E,(_ZN40_INTERNAL_ea251821_4_k_cu_37a9861f_318004cuda3std3__45__cpo6cbeginE - _ZN40_INTERNAL_ea251821_4_k_cu_37a9861f_318004cute1_E)
_ZN40_INTERNAL_ea251821_4_k_cu_37a9861f_318004cute1_E:
	.zero		1
	.type		_ZN40_INTERNAL_ea251821_4_k_cu_37a9861f_318004cuda3std3__45__cpo6cbeginE,@object
	.size		_ZN40_INTERNAL_ea251821_4_k_cu_37a9861f_318004cuda3std3__45__cpo6cbeginE,(_ZN40_INTERNAL_ea251821_4_k_cu_37a9861f_318004cuda3std3__48in_placeE - _ZN40_INTERNAL_ea251821_4_k_cu_37a9861f_318004cuda3std3__45__cpo6cbeginE)
_ZN40_INTERNAL_ea251821_4_k_cu_37a9861f_318004cuda3std3__45__cpo6cbeginE:
	.zero		1
	.type		_ZN40_INTERNAL_ea251821_4_k_cu_37a9861f_318004cuda3std3__48in_placeE,@object
	.size		_ZN40_INTERNAL_ea251821_4_k_cu_37a9861f_318004cuda3std3__48in_placeE,(_ZN40_INTERNAL_ea251821_4_k_cu_37a9861f_318004cuda3std6ranges3__45__cpo9iter_moveE - _ZN40_INTERNAL_ea251821_4_k_cu_37a9861f_318004cuda3std3__48in_placeE)
_ZN40_INTERNAL_ea251821_4_k_cu_37a9861f_318004cuda3std3__48in_placeE:
	.zero		1
	.type		_ZN40_INTERNAL_ea251821_4_k_cu_37a9861f_318004cuda3std6ranges3__45__cpo9iter_moveE,@object
	.size		_ZN40_INTERNAL_ea251821_4_k_cu_37a9861f_318004cuda3std6ranges3__45__cpo9iter_moveE,(_ZN40_INTERNAL_ea251821_4_k_cu_37a9861f_318004cuda3std3__45__cpo5beginE - _ZN40_INTERNAL_ea251821_4_k_cu_37a9861f_318004cuda3std6ranges3__45__cpo9iter_moveE)
_ZN40_INTERNAL_ea251821_4_k_cu_37a9861f_318004cuda3std6ranges3__45__cpo9iter_moveE:
	.zero		1
	.type		_ZN40_INTERNAL_ea251821_4_k_cu_37a9861f_318004cuda3std3__45__cpo5beginE,@object
	.size		_ZN40_INTERNAL_ea251821_4_k_cu_37a9861f_318004cuda3std3__45__cpo5beginE,(_ZN40_INTERNAL_ea251821_4_k_cu_37a9861f_318004cuda3std3__442_GLOBAL__N__ea251821_4_k_cu_37a9861f_318006ignoreE - _ZN40_INTERNAL_ea251821_4_k_cu_37a9861f_318004cuda3std3__45__cpo5beginE)
_ZN40_INTERNAL_ea251821_4_k_cu_37a9861f_318004cuda3std3__45__cpo5beginE:
	.zero		1
	.type		_ZN40_INTERNAL_ea251821_4_k_cu_37a9861f_318004cuda3std3__442_GLOBAL__N__ea251821_4_k_cu_37a9861f_318006ignoreE,@object
	.size		_ZN40_INTERNAL_ea251821_4_k_cu_37a9861f_318004cuda3std3__442_GLOBAL__N__ea251821_4_k_cu_37a9861f_318006ignoreE,(_ZN40_INTERNAL_ea251821_4_k_cu_37a9861f_318004cute7productE - _ZN40_INTERNAL_ea251821_4_k_cu_37a9861f_318004cuda3std3__442_GLOBAL__N__ea251821_4_k_cu_37a9861f_318006ignoreE)
_ZN40_INTERNAL_ea251821_4_k_cu_37a9861f_318004cuda3std3__442_GLOBAL__N__ea251821_4_k_cu_37a9861f_318006ignoreE:
	.zero		1
	.type		_ZN40_INTERNAL_ea251821_4_k_cu_37a9861f_318004cute7productE,@object
	.size		_ZN40_INTERNAL_ea251821_4_k_cu_37a9861f_318004cute7productE,(_ZN40_INTERNAL_ea251821_4_k_cu_37a9861f_318004cuda3std3__45__cpo3endE - _ZN40_INTERNAL_ea251821_4_k_cu_37a9861f_318004cute7productE)
_ZN40_INTERNAL_ea251821_4_k_cu_37a9861f_318004cute7productE:
	.zero		1
	.type		_ZN40_INTERNAL_ea251821_4_k_cu_37a9861f_318004cuda3std3__45__cpo3endE,@object
	.size		_ZN40_INTERNAL_ea251821_4_k_cu_37a9861f_318004cuda3std3__45__cpo3endE,(_ZN40_INTERNAL_ea251821_4_k_cu_37a9861f_318004cuda3std3__419piecewise_constructE - _ZN40_INTERNAL_ea251821_4_k_cu_37a9861f_318004cuda3std3__45__cpo3endE)
_ZN40_INTERNAL_ea251821_4_k_cu_37a9861f_318004cuda3std3__45__cpo3endE:
	.zero		1
	.type		_ZN40_INTERNAL_ea251821_4_k_cu_37a9861f_318004cuda3std3__419piecewise_constructE,@object
	.size		_ZN40_INTERNAL_ea251821_4_k_cu_37a9861f_318004cuda3std3__419piecewise_constructE,(_ZN40_INTERNAL_ea251821_4_k_cu_37a9861f_318004cuda3std3__45__cpo4cendE - _ZN40_INTERNAL_ea251821_4_k_cu_37a9861f_318004cuda3std3__419piecewise_constructE)
_ZN40_INTERNAL_ea251821_4_k_cu_37a9861f_318004cuda3std3__419piecewise_constructE:
	.zero		1
	.type		_ZN40_INTERNAL_ea251821_4_k_cu_37a9861f_318004cuda3std3__45__cpo4cendE,@object
	.size		_ZN40_INTERNAL_ea251821_4_k_cu_37a9861f_318004cuda3std3__45__cpo4cendE,(_ZN40_INTERNAL_ea251821_4_k_cu_37a9861f_318004cuda3std6ranges3__45__cpo4swapE - _ZN40_INTERNAL_ea251821_4_k_cu_37a9861f_318004cuda3std3__45__cpo4cendE)
_ZN40_INTERNAL_ea251821_4_k_cu_37a9861f_318004cuda3std3__45__cpo4cendE:
	.zero		1
	.type		_ZN40_INTERNAL_ea251821_4_k_cu_37a9861f_318004cuda3std6ranges3__45__cpo4swapE,@object
	.size		_ZN40_INTERNAL_ea251821_4_k_cu_37a9861f_318004cuda3std6ranges3__45__cpo4swapE,(.L_10 - _ZN40_INTERNAL_ea251821_4_k_cu_37a9861f_318004cuda3std6ranges3__45__cpo4swapE)
_ZN40_INTERNAL_ea251821_4_k_cu_37a9861f_318004cuda3std6ranges3__45__cpo4swapE:
	.zero		1
.L_10:


//--------------------- .nv.constant0._ZN7cutlass13device_kernelINS_4gemm6kernel13GemmUniversalIN4cute5tupleIJiiiiEEENS1_10collective13CollectiveMmaINS1_35MainloopSm100TmaUmmaWarpSpecializedILi2ELi2ELi4ENS5_IJNS4_1CILi1EEENSA_ILi8EEESB_EEEEENS5_IJNSA_ILi64EEENSA_ILi128EEESG_EEEfNS5_IJlSB_lEEEfSI_NS4_8TiledMMAINS4_8MMA_AtomIJNS4_17SM100_MMA_TF32_SSINS_10tfloat32_tESM_fLi64ELi128ELNS4_4UMMA5MajorE0ELSO_0ELNSN_7ScaleInE0ELSP_0EEEEEENS4_6LayoutINS5_IJSB_SB_SB_EEENS5_IJNSA_ILi0EEESU_SU_EEEEENS5_IJNS4_10UnderscoreESX_SX_EEEEENS4_23SM90_TMA_LOAD_MULTICASTENS4_14ComposedLayoutINS4_7SwizzleILi3ELi4ELi3EEENS4_18smem_ptr_flag_bitsILi32EEENSS_INS5_IJSC_NSA_ILi32EEEEEENS5_IJS16_SB_EEEEEEEvNS4_8identityENS4_13SM90_TMA_LOADES1A_vS1B_EENS_8epilogue10collective18CollectiveEpilogueINS1E_23Sm100TmaWarpSpecializedILi4ELi2ELi16ELb1ELb0EEEJSH_NS5_IJNSS_ISF_SB_EENSS_IS16_SB_EEEEEfSI_fSI_NS1E_6fusion15FusionCallbacksIS1I_NS1M_17LinearCombinationIffffLNS_15FloatRoundStyleE2EEESH_S1L_JEEENS4_5SM1004TMEM4LOAD26SM100_TMEM_LOAD_16dp128b8xES1C_S1A_NS4_17SM75_U32x4_LDSM_NENS4_14SM90_TMA_STOREES1A_NS4_17SM90_U32x4_STSM_NENS4_39AutoVectorizingCopyWithAssumedAlignmentILi128EEEEEEvvEEEEvNT_6ParamsE --------------------------
	.section	.nv.constant0._ZN7cutlass13device_kernelINS_4gemm6kernel13GemmUniversalIN4cute5tupleIJiiiiEEENS1_10collective13CollectiveMmaINS1_35MainloopSm100TmaUmmaWarpSpecializedILi2ELi2ELi4ENS5_IJNS4_1CILi1EEENSA_ILi8EEESB_EEEEENS5_IJNSA_ILi64EEENSA_ILi128EEESG_EEEfNS5_IJlSB_lEEEfSI_NS4_8TiledMMAINS4_8MMA_AtomIJNS4_17SM100_MMA_TF32_SSINS_10tfloat32_tESM_fLi64ELi128ELNS4_4UMMA5MajorE0ELSO_0ELNSN_7ScaleInE0ELSP_0EEEEEENS4_6LayoutINS5_IJSB_SB_SB_EEENS5_IJNSA_ILi0EEESU_SU_EEEEENS5_IJNS4_10UnderscoreESX_SX_EEEEENS4_23SM90_TMA_LOAD_MULTICASTENS4_14ComposedLayoutINS4_7SwizzleILi3ELi4ELi3EEENS4_18smem_ptr_flag_bitsILi32EEENSS_INS5_IJSC_NSA_ILi32EEEEEENS5_IJS16_SB_EEEEEEEvNS4_8identityENS4_13SM90_TMA_LOADES1A_vS1B_EENS_8epilogue10collective18CollectiveEpilogueINS1E_23Sm100TmaWarpSpecializedILi4ELi2ELi16ELb1ELb0EEEJSH_NS5_IJNSS_ISF_SB_EENSS_IS16_SB_EEEEEfSI_fSI_NS1E_6fusion15FusionCallbacksIS1I_NS1M_17LinearCombinationIffffLNS_15FloatRoundStyleE2EEESH_S1L_JEEENS4_5SM1004TMEM4LOAD26SM100_TMEM_LOAD_16dp128b8xES1C_S1A_NS4_17SM75_U32x4_LDSM_NENS4_14SM90_TMA_STOREES1A_NS4_17SM90_U32x4_STSM_NENS4_39AutoVectorizingCopyWithAssumedAlignmentILi128EEEEEEvvEEEEvNT_6ParamsE,"a",@progbits
	.sectionflags	@""
	.align	4
.nv.constant0._ZN7cutlass13device_kernelINS_4gemm6kernel13GemmUniversalIN4cute5tupleIJiiiiEEENS1_10collective13CollectiveMmaINS1_35MainloopSm100TmaUmmaWarpSpecializedILi2ELi2ELi4ENS5_IJNS4_1CILi1EEENSA_ILi8EEESB_EEEEENS5_IJNSA_ILi64EEENSA_ILi128EEESG_EEEfNS5_IJlSB_lEEEfSI_NS4_8TiledMMAINS4_8MMA_AtomIJNS4_17SM100_MMA_TF32_SSINS_10tfloat32_tESM_fLi64ELi128ELNS4_4UMMA5MajorE0ELSO_0ELNSN_7ScaleInE0ELSP_0EEEEEENS4_6LayoutINS5_IJSB_SB_SB_EEENS5_IJNSA_ILi0EEESU_SU_EEEEENS5_IJNS4_10UnderscoreESX_SX_EEEEENS4_23SM90_TMA_LOAD_MULTICASTENS4_14ComposedLayoutINS4_7SwizzleILi3ELi4ELi3EEENS4_18smem_ptr_flag_bitsILi32EEENSS_INS5_IJSC_NSA_ILi32EEEEEENS5_IJS16_SB_EEEEEEEvNS4_8identityENS4_13SM90_TMA_LOADES1A_vS1B_EENS_8epilogue10collective18CollectiveEpilogueINS1E_23Sm100TmaWarpSpecializedILi4ELi2ELi16ELb1ELb0EEEJSH_NS5_IJNSS_ISF_SB_EENSS_IS16_SB_EEEEEfSI_fSI_NS1E_6fusion15FusionCallbacksIS1I_NS1M_17LinearCombinationIffffLNS_15FloatRoundStyleE2EEESH_S1L_JEEENS4_5SM1004TMEM4LOAD26SM100_TMEM_LOAD_16dp128b8xES1C_S1A_NS4_17SM75_U32x4_LDSM_NENS4_14SM90_TMA_STOREES1A_NS4_17SM90_U32x4_STSM_NENS4_39AutoVectorizingCopyWithAssumedAlignmentILi128EEEEEEvvEEEEvNT_6ParamsE:
	.zero		2944


//--------------------- SYMBOLS --------------------------

	.type		.nv.reservedSmem.offset0,@object
	.size		.nv.reservedSmem.offset0,0x4
	.type		.nv.reservedSmem.cap,@object
	.size		.nv.reservedSmem.cap,0x4
	.type		__assertfail,@function
